//
// Generated by NVIDIA NVVM Compiler
//
// Compiler Build ID: CL-36424714
// Cuda compilation tools, release 13.0, V13.0.88
// Based on NVVM 20.0.0
//

.version 9.0
.target sm_100
.address_size 64

	// .globl	_Z27compute_k_nearest_neighborsP6float3PjPfii

.visible .entry _Z27compute_k_nearest_neighborsP6float3PjPfii(
	.param .u64 .ptr .align 1 _Z27compute_k_nearest_neighborsP6float3PjPfii_param_0,
	.param .u64 .ptr .align 1 _Z27compute_k_nearest_neighborsP6float3PjPfii_param_1,
	.param .u64 .ptr .align 1 _Z27compute_k_nearest_neighborsP6float3PjPfii_param_2,
	.param .u32 _Z27compute_k_nearest_neighborsP6float3PjPfii_param_3,
	.param .u32 _Z27compute_k_nearest_neighborsP6float3PjPfii_param_4
)
{
	.reg .pred 	%p<29>;
	.reg .b32 	%r<155>;
	.reg .b32 	%f<22>;
	.reg .b64 	%rd<132>;

	ld.param.u64 	%rd9, [_Z27compute_k_nearest_neighborsP6float3PjPfii_param_0];
	ld.param.u64 	%rd10, [_Z27compute_k_nearest_neighborsP6float3PjPfii_param_1];
	ld.param.u64 	%rd11, [_Z27compute_k_nearest_neighborsP6float3PjPfii_param_2];
	ld.param.u32 	%r48, [_Z27compute_k_nearest_neighborsP6float3PjPfii_param_3];
	ld.param.u32 	%r49, [_Z27compute_k_nearest_neighborsP6float3PjPfii_param_4];
	cvta.to.global.u64 	%rd1, %rd10;
	cvta.to.global.u64 	%rd2, %rd11;
	cvta.to.global.u64 	%rd3, %rd9;
	mov.u32 	%r141, %tid.x;
	mov.u32 	%r50, %ctaid.x;
	mul.lo.s32 	%r2, %r48, %r50;
	mov.u32 	%r3, %ntid.x;
	setp.ge.u32 	%p1, %r141, %r48;
	@%p1 bra 	$L__BB0_42;
	setp.lt.s32 	%p2, %r49, 1;
	add.s32 	%r4, %r49, -2;
	@%p2 bra 	$L__BB0_29;
	and.b32  	%r5, %r49, 7;
	and.b32  	%r6, %r49, 3;
	and.b32  	%r7, %r49, 2147483640;
	and.b32  	%r8, %r49, 1;
	add.s32 	%r9, %r49, -3;
	add.s32 	%r10, %r49, -4;
	add.s32 	%r11, %r49, -5;
$L__BB0_3:
	setp.lt.u32 	%p11, %r49, 8;
	add.s32 	%r83, %r141, %r2;
	mul.wide.u32 	%rd57, %r83, 12;
	add.s64 	%rd58, %rd3, %rd57;
	ld.global.f32 	%f1, [%rd58];
	ld.global.f32 	%f2, [%rd58+4];
	ld.global.f32 	%f3, [%rd58+8];
	mul.lo.s32 	%r13, %r83, %r49;
	mov.b32 	%r145, 0;
	@%p11 bra 	$L__BB0_6;
	mov.b32 	%r143, 3;
	mov.u32 	%r142, %r13;
$L__BB0_5:
	.pragma "nounroll";
	add.s32 	%r85, %r143, -3;
	mul.wide.u32 	%rd59, %r142, 4;
	add.s64 	%rd60, %rd2, %rd59;
	mov.b32 	%r86, 1176256512;
	st.global.u32 	[%rd60], %r86;
	add.s64 	%rd61, %rd1, %rd59;
	st.global.u32 	[%rd61], %r85;
	add.s32 	%r87, %r142, 1;
	mul.wide.u32 	%rd62, %r87, 4;
	add.s64 	%rd63, %rd2, %rd62;
	st.global.u32 	[%rd63], %r86;
	add.s64 	%rd64, %rd1, %rd62;
	add.s32 	%r88, %r143, -2;
	st.global.u32 	[%rd64], %r88;
	add.s32 	%r89, %r142, 2;
	mul.wide.u32 	%rd65, %r89, 4;
	add.s64 	%rd66, %rd2, %rd65;
	st.global.u32 	[%rd66], %r86;
	add.s64 	%rd67, %rd1, %rd65;
	add.s32 	%r90, %r143, -1;
	st.global.u32 	[%rd67], %r90;
	add.s32 	%r91, %r142, 3;
	mul.wide.u32 	%rd68, %r91, 4;
	add.s64 	%rd69, %rd2, %rd68;
	st.global.u32 	[%rd69], %r86;
	add.s64 	%rd70, %rd1, %rd68;
	st.global.u32 	[%rd70], %r143;
	add.s32 	%r92, %r142, 4;
	mul.wide.u32 	%rd71, %r92, 4;
	add.s64 	%rd72, %rd2, %rd71;
	st.global.u32 	[%rd72], %r86;
	add.s64 	%rd73, %rd1, %rd71;
	add.s32 	%r93, %r143, 1;
	st.global.u32 	[%rd73], %r93;
	add.s32 	%r94, %r142, 5;
	mul.wide.u32 	%rd74, %r94, 4;
	add.s64 	%rd75, %rd2, %rd74;
	st.global.u32 	[%rd75], %r86;
	add.s64 	%rd76, %rd1, %rd74;
	add.s32 	%r95, %r143, 2;
	st.global.u32 	[%rd76], %r95;
	add.s32 	%r96, %r142, 6;
	mul.wide.u32 	%rd77, %r96, 4;
	add.s64 	%rd78, %rd2, %rd77;
	st.global.u32 	[%rd78], %r86;
	add.s64 	%rd79, %rd1, %rd77;
	add.s32 	%r97, %r143, 3;
	st.global.u32 	[%rd79], %r97;
	add.s32 	%r98, %r142, 7;
	mul.wide.u32 	%rd80, %r98, 4;
	add.s64 	%rd81, %rd2, %rd80;
	st.global.u32 	[%rd81], %r86;
	add.s64 	%rd82, %rd1, %rd80;
	add.s32 	%r99, %r143, 4;
	st.global.u32 	[%rd82], %r99;
	add.s32 	%r16, %r143, 8;
	add.s32 	%r142, %r142, 8;
	add.s32 	%r100, %r143, 5;
	setp.ne.s32 	%p12, %r100, %r7;
	mov.u32 	%r143, %r16;
	mov.u32 	%r145, %r7;
	@%p12 bra 	$L__BB0_5;
$L__BB0_6:
	setp.eq.s32 	%p13, %r5, 0;
	@%p13 bra 	$L__BB0_14;
	add.s32 	%r101, %r5, -1;
	setp.lt.u32 	%p14, %r101, 3;
	@%p14 bra 	$L__BB0_9;
	add.s32 	%r102, %r145, %r13;
	mul.wide.u32 	%rd83, %r102, 4;
	add.s64 	%rd84, %rd2, %rd83;
	mov.b32 	%r103, 1176256512;
	st.global.u32 	[%rd84], %r103;
	add.s64 	%rd85, %rd1, %rd83;
	st.global.u32 	[%rd85], %r145;
	add.s32 	%r104, %r145, 1;
	add.s32 	%r105, %r102, 1;
	mul.wide.u32 	%rd86, %r105, 4;
	add.s64 	%rd87, %rd2, %rd86;
	st.global.u32 	[%rd87], %r103;
	add.s64 	%rd88, %rd1, %rd86;
	st.global.u32 	[%rd88], %r104;
	add.s32 	%r106, %r145, 2;
	add.s32 	%r107, %r102, 2;
	mul.wide.u32 	%rd89, %r107, 4;
	add.s64 	%rd90, %rd2, %rd89;
	st.global.u32 	[%rd90], %r103;
	add.s64 	%rd91, %rd1, %rd89;
	st.global.u32 	[%rd91], %r106;
	add.s32 	%r108, %r145, 3;
	add.s32 	%r109, %r102, 3;
	mul.wide.u32 	%rd92, %r109, 4;
	add.s64 	%rd93, %rd2, %rd92;
	st.global.u32 	[%rd93], %r103;
	add.s64 	%rd94, %rd1, %rd92;
	st.global.u32 	[%rd94], %r108;
	add.s32 	%r145, %r145, 4;
$L__BB0_9:
	setp.eq.s32 	%p15, %r6, 0;
	@%p15 bra 	$L__BB0_14;
	setp.eq.s32 	%p16, %r6, 1;
	@%p16 bra 	$L__BB0_12;
	add.s32 	%r110, %r145, %r13;
	mul.wide.u32 	%rd95, %r110, 4;
	add.s64 	%rd96, %rd2, %rd95;
	mov.b32 	%r111, 1176256512;
	st.global.u32 	[%rd96], %r111;
	add.s64 	%rd97, %rd1, %rd95;
	st.global.u32 	[%rd97], %r145;
	add.s32 	%r112, %r145, 1;
	add.s32 	%r113, %r110, 1;
	mul.wide.u32 	%rd98, %r113, 4;
	add.s64 	%rd99, %rd2, %rd98;
	st.global.u32 	[%rd99], %r111;
	add.s64 	%rd100, %rd1, %rd98;
	st.global.u32 	[%rd100], %r112;
	add.s32 	%r145, %r145, 2;
$L__BB0_12:
	setp.eq.s32 	%p17, %r8, 0;
	@%p17 bra 	$L__BB0_14;
	add.s32 	%r114, %r145, %r13;
	mul.wide.u32 	%rd101, %r114, 4;
	add.s64 	%rd102, %rd2, %rd101;
	mov.b32 	%r115, 1176256512;
	st.global.u32 	[%rd102], %r115;
	add.s64 	%rd103, %rd1, %rd101;
	st.global.u32 	[%rd103], %r145;
$L__BB0_14:
	add.s32 	%r117, %r4, %r13;
	mul.wide.u32 	%rd104, %r117, 4;
	add.s64 	%rd4, %rd2, %rd104;
	add.s64 	%rd5, %rd1, %rd104;
	add.s32 	%r118, %r117, -1;
	mul.wide.u32 	%rd105, %r118, 4;
	add.s64 	%rd6, %rd2, %rd105;
	add.s64 	%rd7, %rd1, %rd105;
	mov.b32 	%r147, 0;
$L__BB0_15:
	setp.eq.s32 	%p18, %r141, %r147;
	@%p18 bra 	$L__BB0_21;
	add.s32 	%r120, %r147, %r2;
	mul.wide.u32 	%rd106, %r120, 12;
	add.s64 	%rd107, %rd3, %rd106;
	ld.global.f32 	%f5, [%rd107];
	ld.global.f32 	%f6, [%rd107+4];
	ld.global.f32 	%f7, [%rd107+8];
	sub.f32 	%f8, %f1, %f5;
	sub.f32 	%f9, %f2, %f6;
	mul.f32 	%f10, %f9, %f9;
	fma.rn.f32 	%f11, %f8, %f8, %f10;
	sub.f32 	%f12, %f3, %f7;
	fma.rn.f32 	%f13, %f12, %f12, %f11;
	sqrt.rn.f32 	%f4, %f13;
	mov.b32 	%r24, 0;
$L__BB0_17:
	add.s32 	%r25, %r24, %r13;
	mul.wide.u32 	%rd108, %r25, 4;
	add.s64 	%rd8, %rd2, %rd108;
	ld.global.f32 	%f14, [%rd8];
	setp.lt.f32 	%p19, %f4, %f14;
	@%p19 bra 	$L__BB0_23;
	add.s32 	%r24, %r24, 1;
	setp.eq.s32 	%p20, %r24, %r49;
	@%p20 bra 	$L__BB0_21;
	bra.uni 	$L__BB0_17;
$L__BB0_19:
	add.s32 	%r131, %r150, %r13;
	mul.wide.u32 	%rd115, %r131, 4;
	add.s64 	%rd116, %rd2, %rd115;
	ld.global.f32 	%f18, [%rd116];
	add.s32 	%r132, %r131, 1;
	mul.wide.u32 	%rd117, %r132, 4;
	add.s64 	%rd118, %rd2, %rd117;
	st.global.f32 	[%rd118], %f18;
	add.s64 	%rd119, %rd1, %rd115;
	ld.global.u32 	%r133, [%rd119];
	add.s64 	%rd120, %rd1, %rd117;
	st.global.u32 	[%rd120], %r133;
	add.s32 	%r134, %r131, -1;
	mul.wide.u32 	%rd121, %r134, 4;
	add.s64 	%rd122, %rd2, %rd121;
	ld.global.f32 	%f19, [%rd122];
	st.global.f32 	[%rd116], %f19;
	add.s64 	%rd123, %rd1, %rd121;
	ld.global.u32 	%r135, [%rd123];
	st.global.u32 	[%rd119], %r135;
	add.s32 	%r136, %r131, -2;
	mul.wide.u32 	%rd124, %r136, 4;
	add.s64 	%rd125, %rd2, %rd124;
	ld.global.f32 	%f20, [%rd125];
	st.global.f32 	[%rd122], %f20;
	add.s64 	%rd126, %rd1, %rd124;
	ld.global.u32 	%r137, [%rd126];
	st.global.u32 	[%rd123], %r137;
	add.s32 	%r138, %r150, -3;
	add.s32 	%r139, %r131, -3;
	mul.wide.u32 	%rd127, %r139, 4;
	add.s64 	%rd128, %rd2, %rd127;
	ld.global.f32 	%f21, [%rd128];
	st.global.f32 	[%rd125], %f21;
	add.s64 	%rd129, %rd1, %rd127;
	ld.global.u32 	%r140, [%rd129];
	st.global.u32 	[%rd126], %r140;
	add.s32 	%r150, %r150, -4;
	setp.gt.s32 	%p26, %r138, %r24;
	@%p26 bra 	$L__BB0_19;
$L__BB0_20:
	st.global.f32 	[%rd8], %f4;
	mul.wide.u32 	%rd130, %r25, 4;
	add.s64 	%rd131, %rd1, %rd130;
	st.global.u32 	[%rd131], %r147;
$L__BB0_21:
	add.s32 	%r147, %r147, 1;
	setp.eq.s32 	%p27, %r147, %r48;
	@%p27 bra 	$L__BB0_22;
	bra.uni 	$L__BB0_15;
$L__BB0_22:
	add.s32 	%r141, %r141, %r3;
	setp.lt.u32 	%p28, %r141, %r48;
	@%p28 bra 	$L__BB0_3;
	bra.uni 	$L__BB0_42;
$L__BB0_23:
	setp.lt.s32 	%p21, %r4, %r24;
	@%p21 bra 	$L__BB0_20;
	not.b32 	%r121, %r24;
	add.s32 	%r122, %r49, %r121;
	and.b32  	%r30, %r122, 3;
	setp.eq.s32 	%p22, %r30, 0;
	mov.u32 	%r150, %r4;
	@%p22 bra 	$L__BB0_28;
	ld.global.f32 	%f15, [%rd4];
	add.s32 	%r123, %r4, %r13;
	add.s32 	%r124, %r123, 1;
	mul.wide.u32 	%rd109, %r124, 4;
	add.s64 	%rd110, %rd2, %rd109;
	st.global.f32 	[%rd110], %f15;
	ld.global.u32 	%r125, [%rd5];
	add.s64 	%rd111, %rd1, %rd109;
	st.global.u32 	[%rd111], %r125;
	setp.eq.s32 	%p23, %r30, 1;
	mov.u32 	%r150, %r9;
	@%p23 bra 	$L__BB0_28;
	ld.global.f32 	%f16, [%rd6];
	st.global.f32 	[%rd4], %f16;
	ld.global.u32 	%r126, [%rd7];
	st.global.u32 	[%rd5], %r126;
	setp.eq.s32 	%p24, %r30, 2;
	mov.u32 	%r150, %r10;
	@%p24 bra 	$L__BB0_28;
	add.s32 	%r127, %r4, %r13;
	add.s32 	%r128, %r127, -2;
	mul.wide.u32 	%rd112, %r128, 4;
	add.s64 	%rd113, %rd2, %rd112;
	ld.global.f32 	%f17, [%rd113];
	st.global.f32 	[%rd6], %f17;
	add.s64 	%rd114, %rd1, %rd112;
	ld.global.u32 	%r129, [%rd114];
	st.global.u32 	[%rd7], %r129;
	mov.u32 	%r150, %r11;
$L__BB0_28:
	sub.s32 	%r130, %r4, %r24;
	setp.lt.u32 	%p25, %r130, 3;
	@%p25 bra 	$L__BB0_20;
	bra.uni 	$L__BB0_19;
$L__BB0_29:
	setp.eq.s32 	%p3, %r49, 0;
	@%p3 bra 	$L__BB0_42;
	and.b32  	%r33, %r49, 7;
	add.s32 	%r34, %r33, -1;
	and.b32  	%r35, %r49, 3;
	and.b32  	%r36, %r49, -8;
	and.b32  	%r37, %r49, 1;
$L__BB0_31:
	add.s32 	%r52, %r141, %r2;
	mul.lo.s32 	%r39, %r52, %r49;
	mov.b32 	%r154, 0;
$L__BB0_32:
	.pragma "nounroll";
	mov.u32 	%r44, %r154;
	add.s32 	%r45, %r44, %r39;
	mul.wide.u32 	%rd12, %r45, 4;
	add.s64 	%rd13, %rd2, %rd12;
	mov.b32 	%r53, 1176256512;
	st.global.u32 	[%rd13], %r53;
	add.s64 	%rd14, %rd1, %rd12;
	st.global.u32 	[%rd14], %r44;
	add.s32 	%r54, %r44, 1;
	add.s32 	%r55, %r45, 1;
	mul.wide.u32 	%rd15, %r55, 4;
	add.s64 	%rd16, %rd2, %rd15;
	st.global.u32 	[%rd16], %r53;
	add.s64 	%rd17, %rd1, %rd15;
	st.global.u32 	[%rd17], %r54;
	add.s32 	%r56, %r44, 2;
	add.s32 	%r57, %r45, 2;
	mul.wide.u32 	%rd18, %r57, 4;
	add.s64 	%rd19, %rd2, %rd18;
	st.global.u32 	[%rd19], %r53;
	add.s64 	%rd20, %rd1, %rd18;
	st.global.u32 	[%rd20], %r56;
	add.s32 	%r58, %r44, 3;
	add.s32 	%r59, %r45, 3;
	mul.wide.u32 	%rd21, %r59, 4;
	add.s64 	%rd22, %rd2, %rd21;
	st.global.u32 	[%rd22], %r53;
	add.s64 	%rd23, %rd1, %rd21;
	st.global.u32 	[%rd23], %r58;
	add.s32 	%r60, %r44, 4;
	add.s32 	%r61, %r45, 4;
	mul.wide.u32 	%rd24, %r61, 4;
	add.s64 	%rd25, %rd2, %rd24;
	st.global.u32 	[%rd25], %r53;
	add.s64 	%rd26, %rd1, %rd24;
	st.global.u32 	[%rd26], %r60;
	add.s32 	%r62, %r44, 5;
	add.s32 	%r63, %r45, 5;
	mul.wide.u32 	%rd27, %r63, 4;
	add.s64 	%rd28, %rd2, %rd27;
	st.global.u32 	[%rd28], %r53;
	add.s64 	%rd29, %rd1, %rd27;
	st.global.u32 	[%rd29], %r62;
	add.s32 	%r64, %r44, 6;
	add.s32 	%r65, %r45, 6;
	mul.wide.u32 	%rd30, %r65, 4;
	add.s64 	%rd31, %rd2, %rd30;
	st.global.u32 	[%rd31], %r53;
	add.s64 	%rd32, %rd1, %rd30;
	st.global.u32 	[%rd32], %r64;
	add.s32 	%r66, %r44, 7;
	add.s32 	%r67, %r45, 7;
	mul.wide.u32 	%rd33, %r67, 4;
	add.s64 	%rd34, %rd2, %rd33;
	st.global.u32 	[%rd34], %r53;
	add.s64 	%rd35, %rd1, %rd33;
	st.global.u32 	[%rd35], %r66;
	add.s32 	%r154, %r44, 8;
	setp.eq.s32 	%p4, %r154, %r36;
	@%p4 bra 	$L__BB0_33;
	bra.uni 	$L__BB0_32;
$L__BB0_33:
	setp.eq.s32 	%p5, %r33, 0;
	@%p5 bra 	$L__BB0_41;
	setp.lt.u32 	%p6, %r34, 3;
	mov.u32 	%r153, %r36;
	@%p6 bra 	$L__BB0_36;
	add.s32 	%r68, %r45, 8;
	mul.wide.u32 	%rd36, %r68, 4;
	add.s64 	%rd37, %rd2, %rd36;
	mov.b32 	%r69, 1176256512;
	st.global.u32 	[%rd37], %r69;
	add.s64 	%rd38, %rd1, %rd36;
	st.global.u32 	[%rd38], %r36;
	add.s32 	%r70, %r44, 9;
	add.s32 	%r71, %r45, 9;
	mul.wide.u32 	%rd39, %r71, 4;
	add.s64 	%rd40, %rd2, %rd39;
	st.global.u32 	[%rd40], %r69;
	add.s64 	%rd41, %rd1, %rd39;
	st.global.u32 	[%rd41], %r70;
	add.s32 	%r72, %r44, 10;
	add.s32 	%r73, %r45, 10;
	mul.wide.u32 	%rd42, %r73, 4;
	add.s64 	%rd43, %rd2, %rd42;
	st.global.u32 	[%rd43], %r69;
	add.s64 	%rd44, %rd1, %rd42;
	st.global.u32 	[%rd44], %r72;
	add.s32 	%r74, %r44, 11;
	add.s32 	%r75, %r45, 11;
	mul.wide.u32 	%rd45, %r75, 4;
	add.s64 	%rd46, %rd2, %rd45;
	st.global.u32 	[%rd46], %r69;
	add.s64 	%rd47, %rd1, %rd45;
	st.global.u32 	[%rd47], %r74;
	add.s32 	%r153, %r44, 12;
$L__BB0_36:
	setp.eq.s32 	%p7, %r35, 0;
	@%p7 bra 	$L__BB0_41;
	setp.eq.s32 	%p8, %r35, 1;
	@%p8 bra 	$L__BB0_39;
	add.s32 	%r76, %r153, %r39;
	mul.wide.u32 	%rd48, %r76, 4;
	add.s64 	%rd49, %rd2, %rd48;
	mov.b32 	%r77, 1176256512;
	st.global.u32 	[%rd49], %r77;
	add.s64 	%rd50, %rd1, %rd48;
	st.global.u32 	[%rd50], %r153;
	add.s32 	%r78, %r153, 1;
	add.s32 	%r79, %r76, 1;
	mul.wide.u32 	%rd51, %r79, 4;
	add.s64 	%rd52, %rd2, %rd51;
	st.global.u32 	[%rd52], %r77;
	add.s64 	%rd53, %rd1, %rd51;
	st.global.u32 	[%rd53], %r78;
	add.s32 	%r153, %r153, 2;
$L__BB0_39:
	setp.eq.s32 	%p9, %r37, 0;
	@%p9 bra 	$L__BB0_41;
	add.s32 	%r80, %r153, %r39;
	mul.wide.u32 	%rd54, %r80, 4;
	add.s64 	%rd55, %rd2, %rd54;
	mov.b32 	%r81, 1176256512;
	st.global.u32 	[%rd55], %r81;
	add.s64 	%rd56, %rd1, %rd54;
	st.global.u32 	[%rd56], %r153;
$L__BB0_41:
	add.s32 	%r141, %r141, %r3;
	setp.lt.u32 	%p10, %r141, %r48;
	@%p10 bra 	$L__BB0_31;
$L__BB0_42:
	ret;

}


// ===== COMPILED SASS (sm_100) =====

	.target	sm_100

	.elftype	@"ET_EXEC"


//--------------------- .note.nv.tkinfo           --------------------------
	.section	.note.nv.tkinfo,"",@"SHT_NOTE"
	.sectionflags	@"SHF_NOTE_NV_TKINFO"
	.tkinfo
        /*0018*/ 	.word	0x00000002
        /*0030*/ 	.string	""
        /*0030*/ 	.string	"ptxas"
        /*0030*/ 	.string	"Cuda compilation tools, release 13.0, V13.0.88"
        /*0030*/ 	.string	"Build cuda_13.0.r13.0/compiler.36424714_0"
        /*0030*/ 	.string	"-arch sm_100 -m 64 "



//--------------------- .note.nv.cuinfo           --------------------------
	.section	.note.nv.cuinfo,"",@"SHT_NOTE"
	.sectionflags	@"SHF_NOTE_NV_CUINFO"
        /*0018*/ 	.short	0x0002
        /*001a*/ 	.short	0x0064
        /*001c*/ 	.short	0x0082
	.zero		2


//--------------------- .nv.info                  --------------------------
	.section	.nv.info,"",@"SHT_CUDA_INFO"
	.align	4


	//----- nvinfo : EIATTR_REGCOUNT
	.align		4
        /*0000*/ 	.byte	0x04, 0x2f
        /*0002*/ 	.short	(.L_1 - .L_0)
	.align		4
.L_0:
        /*0004*/ 	.word	index@(_Z27compute_k_nearest_neighborsP6float3PjPfii)
        /*0008*/ 	.word	0x00000028


	//----- nvinfo : EIATTR_FRAME_SIZE
	.align		4
.L_1:
        /*000c*/ 	.byte	0x04, 0x11
        /*000e*/ 	.short	(.L_3 - .L_2)
	.align		4
.L_2:
        /*0010*/ 	.word	index@($__internal_0_$__cuda_sm20_sqrt_rn_f32_slowpath)
        /*0014*/ 	.word	0x00000000


	//----- nvinfo : EIATTR_FRAME_SIZE
	.align		4
.L_3:
        /*0018*/ 	.byte	0x04, 0x11
        /*001a*/ 	.short	(.L_5 - .L_4)
	.align		4
.L_4:
        /*001c*/ 	.word	index@(_Z27compute_k_nearest_neighborsP6float3PjPfii)
        /*0020*/ 	.word	0x00000000


	//----- nvinfo : EIATTR_MIN_STACK_SIZE
	.align		4
.L_5:
        /*0024*/ 	.byte	0x04, 0x12
        /*0026*/ 	.short	(.L_7 - .L_6)
	.align		4
.L_6:
        /*0028*/ 	.word	index@(_Z27compute_k_nearest_neighborsP6float3PjPfii)
        /*002c*/ 	.word	0x00000000
.L_7:


//--------------------- .nv.compat                --------------------------
	.section	.nv.compat,"",@"SHT_CUDA_COMPAT_INFO"
	.align	4
        /*0000*/ 	.byte	0x02, 0x09, 0x00, 0x00, 0x02, 0x02, 0x01, 0x00, 0x02, 0x05, 0x05, 0x00, 0x03, 0x07, 0x01, 0x01
        /*0010*/ 	.byte	0x02, 0x03, 0x00, 0x00, 0x02, 0x06, 0x01, 0x00, 0x04, 0x0b, 0x08, 0x00, 0x01, 0x00, 0x00, 0x00
        /*0020*/ 	.byte	0x00, 0x00, 0x00, 0x00


//--------------------- .nv.info._Z27compute_k_nearest_neighborsP6float3PjPfii --------------------------
	.section	.nv.info._Z27compute_k_nearest_neighborsP6float3PjPfii,"",@"SHT_CUDA_INFO"
	.sectionflags	@""
	.align	4


	//----- nvinfo : EIATTR_CUDA_API_VERSION
	.align		4
        /*0000*/ 	.byte	0x04, 0x37
        /*0002*/ 	.short	(.L_9 - .L_8)
.L_8:
        /*0004*/ 	.word	0x00000082


	//----- nvinfo : EIATTR_KPARAM_INFO
	.align		4
.L_9:
        /*0008*/ 	.byte	0x04, 0x17
        /*000a*/ 	.short	(.L_11 - .L_10)
.L_10:
        /*000c*/ 	.word	0x00000000
        /*0010*/ 	.short	0x0004
        /*0012*/ 	.short	0x001c
        /*0014*/ 	.byte	0x00, 0xf0, 0x11, 0x00


	//----- nvinfo : EIATTR_KPARAM_INFO
	.align		4
.L_11:
        /*0018*/ 	.byte	0x04, 0x17
        /*001a*/ 	.short	(.L_13 - .L_12)
.L_12:
        /*001c*/ 	.word	0x00000000
        /*0020*/ 	.short	0x0003
        /*0022*/ 	.short	0x0018
        /*0024*/ 	.byte	0x00, 0xf0, 0x11, 0x00


	//----- nvinfo : EIATTR_KPARAM_INFO
	.align		4
.L_13:
        /*0028*/ 	.byte	0x04, 0x17
        /*002a*/ 	.short	(.L_15 - .L_14)
.L_14:
        /*002c*/ 	.word	0x00000000
        /*0030*/ 	.short	0x0002
        /*0032*/ 	.short	0x0010
        /*0034*/ 	.byte	0x00, 0xf5, 0x21, 0x00


	//----- nvinfo : EIATTR_KPARAM_INFO
	.align		4
.L_15:
        /*0038*/ 	.byte	0x04, 0x17
        /*003a*/ 	.short	(.L_17 - .L_16)
.L_16:
        /*003c*/ 	.word	0x00000000
        /*0040*/ 	.short	0x0001
        /*0042*/ 	.short	0x0008
        /*0044*/ 	.byte	0x00, 0xf5, 0x21, 0x00


	//----- nvinfo : EIATTR_KPARAM_INFO
	.align		4
.L_17:
        /*0048*/ 	.byte	0x04, 0x17
        /*004a*/ 	.short	(.L_19 - .L_18)
.L_18:
        /*004c*/ 	.word	0x00000000
        /*0050*/ 	.short	0x0000
        /*0052*/ 	.short	0x0000
        /*0054*/ 	.byte	0x00, 0xf5, 0x21, 0x00


	//----- nvinfo : EIATTR_SPARSE_MMA_MASK
	.align		4
.L_19:
        /*0058*/ 	.byte	0x03, 0x50
        /*005a*/ 	.short	0x0000


	//----- nvinfo : EIATTR_MAXREG_COUNT
	.align		4
        /*005c*/ 	.byte	0x03, 0x1b
        /*005e*/ 	.short	0x00ff


	//----- nvinfo : EIATTR_MERCURY_ISA_VERSION
	.align		4
        /*0060*/ 	.byte	0x03, 0x5f
        /*0062*/ 	.short	0x0101


	//----- nvinfo : EIATTR_VRC_CTA_INIT_COUNT
	.align		4
        /*0064*/ 	.byte	0x02, 0x4a
	.zero		1
	.zero		1


	//----- nvinfo : EIATTR_EXIT_INSTR_OFFSETS
	.align		4
        /*0068*/ 	.byte	0x04, 0x1c
        /*006a*/ 	.short	(.L_21 - .L_20)


	//   ....[0]....
.L_20:
        /*006c*/ 	.word	0x00000050


	//   ....[1]....
        /*0070*/ 	.word	0x000012f0


	//   ....[2]....
        /*0074*/ 	.word	0x00001310


	//   ....[3]....
        /*0078*/ 	.word	0x00001a60


	//----- nvinfo : EIATTR_CRS_STACK_SIZE
	.align		4
.L_21:
        /*007c*/ 	.byte	0x04, 0x1e
        /*007e*/ 	.short	(.L_23 - .L_22)
.L_22:
        /*0080*/ 	.word	0x00000000


	//----- nvinfo : EIATTR_CBANK_PARAM_SIZE
	.align		4
.L_23:
        /*0084*/ 	.byte	0x03, 0x19
        /*0086*/ 	.short	0x0020


	//----- nvinfo : EIATTR_PARAM_CBANK
	.align		4
        /*0088*/ 	.byte	0x04, 0x0a
        /*008a*/ 	.short	(.L_25 - .L_24)
	.align		4
.L_24:
        /*008c*/ 	.word	index@(.nv.constant0._Z27compute_k_nearest_neighborsP6float3PjPfii)
        /*0090*/ 	.short	0x0380
        /*0092*/ 	.short	0x0020


	//----- nvinfo : EIATTR_SW_WAR
	.align		4
.L_25:
        /*0094*/ 	.byte	0x04, 0x36
        /*0096*/ 	.short	(.L_27 - .L_26)
.L_26:
        /*0098*/ 	.word	0x00000008
.L_27:


//--------------------- .nv.callgraph             --------------------------
	.section	.nv.callgraph,"",@"SHT_CUDA_CALLGRAPH"
	.align	4
	.sectionentsize	8
	.align		4
        /*0000*/ 	.word	0x00000000
	.align		4
        /*0004*/ 	.word	0xffffffff
	.align		4
        /*0008*/ 	.word	0x00000000
	.align		4
        /*000c*/ 	.word	0xfffffffe
	.align		4
        /*0010*/ 	.word	0x00000000
	.align		4
        /*0014*/ 	.word	0xfffffffd
	.align		4
        /*0018*/ 	.word	0x00000000
	.align		4
        /*001c*/ 	.word	0xfffffffc


//--------------------- .text._Z27compute_k_nearest_neighborsP6float3PjPfii --------------------------
	.section	.text._Z27compute_k_nearest_neighborsP6float3PjPfii,"ax",@progbits
	.align	128
        .global         _Z27compute_k_nearest_neighborsP6float3PjPfii
        .type           _Z27compute_k_nearest_neighborsP6float3PjPfii,@function
        .size           _Z27compute_k_nearest_neighborsP6float3PjPfii,(.L_x_28 - _Z27compute_k_nearest_neighborsP6float3PjPfii)
        .other          _Z27compute_k_nearest_neighborsP6float3PjPfii,@"STO_CUDA_ENTRY STV_DEFAULT"
_Z27compute_k_nearest_neighborsP6float3PjPfii:
.text._Z27compute_k_nearest_neighborsP6float3PjPfii:
[----:B------:R-:W-:Y:S01]  /*0000*/  LDC R1, c[0x0][0x37c] ;  /* 0x0000df00ff017b82 */ /* 0x000fe20000000800 */
[----:B------:R-:W0:Y:S01]  /*0010*/  S2R R3, SR_TID.X ;  /* 0x0000000000037919 */ /* 0x000e220000002100 */
[----:B------:R-:W0:Y:S01]  /*0020*/  LDCU UR4, c[0x0][0x398] ;  /* 0x00007300ff0477ac */ /* 0x000e220008000800 */
[----:B------:R-:W1:Y:S01]  /*0030*/  LDCU UR5, c[0x0][0x360] ;  /* 0x00006c00ff0577ac */ /* 0x000e620008000800 */
[----:B0-----:R-:W-:-:S13]  /*0040*/  ISETP.GE.U32.AND P0, PT, R3, UR4, PT ;  /* 0x0000000403007c0c */ /* 0x001fda000bf06070 */
[----:B-1----:R-:W-:Y:S05]  /*0050*/  @P0 EXIT ;  /* 0x000000000000094d */ /* 0x002fea0003800000 */
[----:B------:R-:W0:Y:S01]  /*0060*/  LDC R0, c[0x0][0x39c] ;  /* 0x0000e700ff007b82 */ /* 0x000e220000000800 */
[----:B------:R-:W1:Y:S07]  /*0070*/  LDCU.64 UR6, c[0x0][0x358] ;  /* 0x00006b00ff0677ac */ /* 0x000e6e0008000a00 */
[----:B------:R-:W2:Y:S01]  /*0080*/  S2UR UR4, SR_CTAID.X ;  /* 0x00000000000479c3 */ /* 0x000ea20000002500 */
[----:B0-----:R-:W-:-:S13]  /*0090*/  ISETP.GE.AND P0, PT, R0, 0x1, PT ;  /* 0x000000010000780c */ /* 0x001fda0003f06270 */
[----:B-12---:R-:W-:Y:S05]  /*00a0*/  @!P0 BRA `(.L_x_0) ;  /* 0x0000001000948947 */ /* 0x006fea0003800000 */
[----:B------:R-:W-:Y:S01]  /*00b0*/  IADD3 R0, PT, PT, R0, -0x2, RZ ;  /* 0xfffffffe00007810 */ /* 0x000fe20007ffe0ff */
[----:B------:R-:W0:Y:S06]  /*00c0*/  LDCU UR10, c[0x0][0x39c] ;  /* 0x00007380ff0a77ac */ /* 0x000e2c0008000800 */
.L_x_20:
[----:B-1----:R-:W1:Y:S08]  /*00d0*/  LDC.64 R8, c[0x0][0x398] ;  /* 0x0000e600ff087b82 */ /* 0x002e700000000a00 */
[----:B--2---:R-:W2:Y:S01]  /*00e0*/  LDC.64 R10, c[0x0][0x380] ;  /* 0x0000e000ff0a7b82 */ /* 0x004ea20000000a00 */
[----:B-1----:R-:W-:-:S04]  /*00f0*/  IMAD R7, R8, UR4, R3 ;  /* 0x0000000408077c24 */ /* 0x002fc8000f8e0203 */
[----:B--2---:R-:W-:-:S05]  /*0100*/  IMAD.WIDE.U32 R10, R7, 0xc, R10 ;  /* 0x0000000c070a7825 */ /* 0x004fca00078e000a */
[----:B-----5:R1:W5:Y:S04]  /*0110*/  LDG.E R2, desc[UR6][R10.64] ;  /* 0x000000060a027981 */ /* 0x020368000c1e1900 */
[----:B------:R1:W5:Y:S04]  /*0120*/  LDG.E R4, desc[UR6][R10.64+0x4] ;  /* 0x000004060a047981 */ /* 0x000368000c1e1900 */
[----:B------:R1:W5:Y:S01]  /*0130*/  LDG.E R5, desc[UR6][R10.64+0x8] ;  /* 0x000008060a057981 */ /* 0x000362000c1e1900 */
[----:B------:R-:W-:Y:S01]  /*0140*/  ISETP.GE.U32.AND P0, PT, R9, 0x8, PT ;  /* 0x000000080900780c */ /* 0x000fe20003f06070 */
[----:B------:R-:W-:-:S02]  /*0150*/  HFMA2 R8, -RZ, RZ, 0, 0 ;  /* 0x00000000ff087431 */ /* 0x000fc400000001ff */
[----:B------:R-:W-:-:S10]  /*0160*/  IMAD R7, R7, R9, RZ ;  /* 0x0000000907077224 */ /* 0x000fd400078e02ff */
[----:B-1-3--:R-:W-:Y:S05]  /*0170*/  @!P0 BRA `(.L_x_1) ;  /* 0x0000000000e88947 */ /* 0x00afea0003800000 */
[----:B------:R-:W1:Y:S01]  /*0180*/  LDC.64 R10, c[0x0][0x388] ;  /* 0x0000e200ff0a7b82 */ /* 0x000e620000000a00 */
[----:B------:R-:W-:Y:S02]  /*0190*/  MOV R6, 0x3 ;  /* 0x0000000300067802 */ /* 0x000fe40000000f00 */
[----:B------:R-:W-:-:S05]  /*01a0*/  MOV R15, R7 ;  /* 0x00000007000f7202 */ /* 0x000fca0000000f00 */
[----:B------:R-:W2:Y:S02]  /*01b0*/  LDC.64 R12, c[0x0][0x390] ;  /* 0x0000e400ff0c7b82 */ /* 0x000ea40000000a00 */
.L_x_2:
[C---:B------:R-:W-:Y:S01]  /*01c0*/  IADD3 R21, PT, PT, R15.reuse, 0x1, RZ ;  /* 0x000000010f157810 */ /* 0x040fe20007ffe0ff */
[----:B------:R-:W-:Y:S01]  /*01d0*/  IMAD.MOV.U32 R8, RZ, RZ, 0x461c4000 ;  /* 0x461c4000ff087424 */ /* 0x000fe200078e00ff */
[C---:B------:R-:W-:Y:S01]  /*01e0*/  IADD3 R23, PT, PT, R15.reuse, 0x2, RZ ;  /* 0x000000020f177810 */ /* 0x040fe20007ffe0ff */
[C---:B--2---:R-:W-:Y:S01]  /*01f0*/  IMAD.WIDE.U32 R24, R15.reuse, 0x4, R12 ;  /* 0x000000040f187825 */ /* 0x044fe200078e000c */
[C---:B------:R-:W-:Y:S01]  /*0200*/  IADD3 R29, PT, PT, R6.reuse, -0x3, RZ ;  /* 0xfffffffd061d7810 */ /* 0x040fe20007ffe0ff */
[----:B0-----:R-:W-:Y:S01]  /*0210*/  ULOP3.LUT UR8, UR10, 0x7ffffff8, URZ, 0xc0, !UPT ;  /* 0x7ffffff80a087892 */ /* 0x001fe2000f8ec0ff */
[C---:B------:R-:W-:Y:S01]  /*0220*/  IADD3 R35, PT, PT, R15.reuse, 0x3, RZ ;  /* 0x000000030f237810 */ /* 0x040fe20007ffe0ff */
[----:B-1----:R-:W-:Y:S01]  /*0230*/  IMAD.WIDE.U32 R26, R15, 0x4, R10 ;  /* 0x000000040f1a7825 */ /* 0x002fe200078e000a */
[----:B------:R-:W-:Y:S01]  /*0240*/  STG.E desc[UR6][R24.64], R8 ;  /* 0x0000000818007986 */ /* 0x000fe2000c101906 */
[----:B------:R-:W-:Y:S02]  /*0250*/  IADD3 R33, PT, PT, R6, -0x1, RZ ;  /* 0xffffffff06217810 */ /* 0x000fe40007ffe0ff */
[----:B------:R-:W-:Y:S01]  /*0260*/  IMAD.WIDE.U32 R16, R21, 0x4, R12 ;  /* 0x0000000415107825 */ /* 0x000fe200078e000c */
[----:B------:R0:W-:Y:S01]  /*0270*/  STG.E desc[UR6][R26.64], R29 ;  /* 0x0000001d1a007986 */ /* 0x0001e2000c101906 */
[----:B------:R-:W-:-:S02]  /*0280*/  IADD3 R14, PT, PT, R15, 0x7, RZ ;  /* 0x000000070f0e7810 */ /* 0x000fc40007ffe0ff */
[C---:B------:R-:W-:Y:S01]  /*0290*/  VIADD R31, R6.reuse, 0xfffffffe ;  /* 0xfffffffe061f7836 */ /* 0x040fe20000000000 */
[----:B------:R1:W-:Y:S01]  /*02a0*/  STG.E desc[UR6][R16.64], R8 ;  /* 0x0000000810007986 */ /* 0x0003e2000c101906 */
[----:B------:R-:W-:Y:S01]  /*02b0*/  IMAD.WIDE.U32 R20, R21, 0x4, R10 ;  /* 0x0000000415147825 */ /* 0x000fe200078e000a */
[----:B------:R-:W-:-:S03]  /*02c0*/  IADD3 R30, PT, PT, R6, 0x4, RZ ;  /* 0x00000004061e7810 */ /* 0x000fc60007ffe0ff */
[----:B------:R-:W-:Y:S01]  /*02d0*/  IMAD.WIDE.U32 R18, R23, 0x4, R12 ;  /* 0x0000000417127825 */ /* 0x000fe200078e000c */
[----:B------:R2:W-:Y:S01]  /*02e0*/  STG.E desc[UR6][R20.64], R31 ;  /* 0x0000001f14007986 */ /* 0x0005e2000c101906 */
[----:B0-----:R-:W-:Y:S02]  /*02f0*/  IADD3 R29, PT, PT, R15, 0x4, RZ ;  /* 0x000000040f1d7810 */ /* 0x001fe40007ffe0ff */
[----:B------:R-:W-:Y:S01]  /*0300*/  IMAD.WIDE.U32 R22, R23, 0x4, R10 ;  /* 0x0000000417167825 */ /* 0x000fe200078e000a */
[----:B------:R-:W-:Y:S03]  /*0310*/  STG.E desc[UR6][R18.64], R8 ;  /* 0x0000000812007986 */ /* 0x000fe6000c101906 */
[C---:B------:R-:W-:Y:S01]  /*0320*/  IMAD.WIDE.U32 R24, R35.reuse, 0x4, R12 ;  /* 0x0000000423187825 */ /* 0x040fe200078e000c */
[----:B------:R0:W-:Y:S03]  /*0330*/  STG.E desc[UR6][R22.64], R33 ;  /* 0x0000002116007986 */ /* 0x0001e6000c101906 */
[----:B-1----:R-:W-:Y:S01]  /*0340*/  IMAD.WIDE.U32 R16, R35, 0x4, R10 ;  /* 0x0000000423107825 */ /* 0x002fe200078e000a */
[C---:B------:R-:W-:Y:S01]  /*0350*/  IADD3 R35, PT, PT, R6.reuse, 0x1, RZ ;  /* 0x0000000106237810 */ /* 0x040fe20007ffe0ff */
[----:B------:R-:W-:Y:S01]  /*0360*/  STG.E desc[UR6][R24.64], R8 ;  /* 0x0000000818007986 */ /* 0x000fe2000c101906 */
[----:B--2---:R-:W-:Y:S01]  /*0370*/  IADD3 R31, PT, PT, R6, 0x2, RZ ;  /* 0x00000002061f7810 */ /* 0x004fe20007ffe0ff */
[----:B------:R-:W-:-:S02]  /*0380*/  VIADD R37, R15, 0x5 ;  /* 0x000000050f257836 */ /* 0x000fc40000000000 */
[----:B------:R-:W-:Y:S01]  /*0390*/  IMAD.WIDE.U32 R26, R29, 0x4, R12 ;  /* 0x000000041d1a7825 */ /* 0x000fe200078e000c */
[----:B------:R1:W-:Y:S01]  /*03a0*/  STG.E desc[UR6][R16.64], R6 ;  /* 0x0000000610007986 */ /* 0x0003e2000c101906 */
[----:B0-----:R-:W-:Y:S02]  /*03b0*/  IADD3 R23, PT, PT, R15, 0x6, RZ ;  /* 0x000000060f177810 */ /* 0x001fe40007ffe0ff */
[----:B------:R-:W-:Y:S01]  /*03c0*/  IMAD.WIDE.U32 R28, R29, 0x4, R10 ;  /* 0x000000041d1c7825 */ /* 0x000fe200078e000a */
[----:B------:R0:W-:Y:S03]  /*03d0*/  STG.E desc[UR6][R26.64], R8 ;  /* 0x000000081a007986 */ /* 0x0001e6000c101906 */
[C---:B------:R-:W-:Y:S01]  /*03e0*/  IMAD.WIDE.U32 R20, R37.reuse, 0x4, R12 ;  /* 0x0000000425147825 */ /* 0x040fe200078e000c */
[----:B------:R3:W-:Y:S03]  /*03f0*/  STG.E desc[UR6][R28.64], R35 ;  /* 0x000000231c007986 */ /* 0x0007e6000c101906 */
[----:B------:R-:W-:Y:S01]  /*0400*/  IMAD.WIDE.U32 R18, R37, 0x4, R10 ;  /* 0x0000000425127825 */ /* 0x000fe200078e000a */
[----:B------:R3:W-:Y:S03]  /*0410*/  STG.E desc[UR6][R20.64], R8 ;  /* 0x0000000814007986 */ /* 0x0007e6000c101906 */
[C---:B-1----:R-:W-:Y:S01]  /*0420*/  IMAD.WIDE.U32 R16, R23.reuse, 0x4, R12 ;  /* 0x0000000417107825 */ /* 0x042fe200078e000c */
[----:B------:R3:W-:Y:S03]  /*0430*/  STG.E desc[UR6][R18.64], R31 ;  /* 0x0000001f12007986 */ /* 0x0007e6000c101906 */
[----:B------:R-:W-:Y:S01]  /*0440*/  VIADD R33, R6, 0x3 ;  /* 0x0000000306217836 */ /* 0x000fe20000000000 */
[----:B------:R3:W-:Y:S01]  /*0450*/  STG.E desc[UR6][R16.64], R8 ;  /* 0x0000000810007986 */ /* 0x0007e2000c101906 */
[----:B------:R-:W-:-:S04]  /*0460*/  IMAD.WIDE.U32 R22, R23, 0x4, R10 ;  /* 0x0000000417167825 */ /* 0x000fc800078e000a */
[C---:B------:R-:W-:Y:S01]  /*0470*/  IMAD.WIDE.U32 R24, R14.reuse, 0x4, R12 ;  /* 0x000000040e187825 */ /* 0x040fe200078e000c */
[----:B------:R3:W-:Y:S03]  /*0480*/  STG.E desc[UR6][R22.64], R33 ;  /* 0x0000002116007986 */ /* 0x0007e6000c101906 */
[----:B0-----:R-:W-:Y:S01]  /*0490*/  IMAD.WIDE.U32 R26, R14, 0x4, R10 ;  /* 0x000000040e1a7825 */ /* 0x001fe200078e000a */
[----:B------:R3:W-:Y:S01]  /*04a0*/  STG.E desc[UR6][R24.64], R8 ;  /* 0x0000000818007986 */ /* 0x0007e2000c101906 */
[C---:B------:R-:W-:Y:S02]  /*04b0*/  IADD3 R14, PT, PT, R6.reuse, 0x5, RZ ;  /* 0x00000005060e7810 */ /* 0x040fe40007ffe0ff */
[----:B------:R-:W-:Y:S01]  /*04c0*/  IADD3 R6, PT, PT, R6, 0x8, RZ ;  /* 0x0000000806067810 */ /* 0x000fe20007ffe0ff */
[----:B------:R3:W-:Y:S01]  /*04d0*/  STG.E desc[UR6][R26.64], R30 ;  /* 0x0000001e1a007986 */ /* 0x0007e2000c101906 */
[----:B------:R-:W-:Y:S01]  /*04e0*/  ISETP.NE.AND P0, PT, R14, UR8, PT ;  /* 0x000000080e007c0c */ /* 0x000fe2000bf05270 */
[----:B------:R-:W-:-:S12]  /*04f0*/  VIADD R15, R15, 0x8 ;  /* 0x000000080f0f7836 */ /* 0x000fd80000000000 */
[----:B---3--:R-:W-:Y:S05]  /*0500*/  @P0 BRA `(.L_x_2) ;  /* 0xfffffffc002c0947 */ /* 0x008fea000383ffff */
[----:B------:R-:W-:-:S07]  /*0510*/  MOV R8, UR8 ;  /* 0x0000000800087c02 */ /* 0x000fce0008000f00 */
.L_x_1:
[----:B------:R-:W1:Y:S02]  /*0520*/  LDC R6, c[0x0][0x39c] ;  /* 0x0000e700ff067b82 */ /* 0x000e640000000800 */
[----:B-1----:R-:W-:-:S04]  /*0530*/  LOP3.LUT R10, R6, 0x7, RZ, 0xc0, !PT ;  /* 0x00000007060a7812 */ /* 0x002fc800078ec0ff */
[----:B------:R-:W-:-:S13]  /*0540*/  ISETP.NE.AND P0, PT, R10, RZ, PT ;  /* 0x000000ff0a00720c */ /* 0x000fda0003f05270 */
[----:B------:R-:W-:Y:S05]  /*0550*/  @!P0 BRA `(.L_x_3) ;  /* 0x0000000000f08947 */ /* 0x000fea0003800000 */
[----:B------:R-:W-:Y:S02]  /*0560*/  IADD3 R10, PT, PT, R10, -0x1, RZ ;  /* 0xffffffff0a0a7810 */ /* 0x000fe40007ffe0ff */
[----:B------:R-:W-:Y:S02]  /*0570*/  LOP3.LUT R24, R6, 0x3, RZ, 0xc0, !PT ;  /* 0x0000000306187812 */ /* 0x000fe400078ec0ff */
[----:B------:R-:W-:Y:S02]  /*0580*/  ISETP.GE.U32.AND P0, PT, R10, 0x3, PT ;  /* 0x000000030a00780c */ /* 0x000fe40003f06070 */
[----:B------:R-:W-:-:S11]  /*0590*/  ISETP.NE.AND P1, PT, R24, RZ, PT ;  /* 0x000000ff1800720c */ /* 0x000fd60003f25270 */
[----:B------:R-:W-:Y:S05]  /*05a0*/  @!P0 BRA `(.L_x_4) ;  /* 0x00000000006c8947 */ /* 0x000fea0003800000 */
[----:B------:R-:W1:Y:S01]  /*05b0*/  LDC.64 R20, c[0x0][0x390] ;  /* 0x0000e400ff147b82 */ /* 0x000e620000000a00 */
[----:B------:R-:W-:Y:S02]  /*05c0*/  IADD3 R11, PT, PT, R7, R8, RZ ;  /* 0x00000008070b7210 */ /* 0x000fe40007ffe0ff */
[----:B------:R-:W-:Y:S02]  /*05d0*/  MOV R25, 0x461c4000 ;  /* 0x461c400000197802 */ /* 0x000fe40000000f00 */
[C---:B------:R-:W-:Y:S01]  /*05e0*/  IADD3 R23, PT, PT, R11.reuse, 0x2, RZ ;  /* 0x000000020b177810 */ /* 0x040fe20007ffe0ff */
[C---:B------:R-:W-:Y:S01]  /*05f0*/  VIADD R19, R11.reuse, 0x1 ;  /* 0x000000010b137836 */ /* 0x040fe20000000000 */
[C---:B------:R-:W-:Y:S01]  /*0600*/  IADD3 R29, PT, PT, R11.reuse, 0x3, RZ ;  /* 0x000000030b1d7810 */ /* 0x040fe20007ffe0ff */
[----:B------:R-:W2:Y:S01]  /*0610*/  LDC.64 R16, c[0x0][0x388] ;  /* 0x0000e200ff107b82 */ /* 0x000ea20000000a00 */
[----:B------:R-:W-:Y:S01]  /*0620*/  IADD3 R31, PT, PT, R8, 0x2, RZ ;  /* 0x00000002081f7810 */ /* 0x000fe20007ffe0ff */
[----:B-1----:R-:W-:-:S04]  /*0630*/  IMAD.WIDE.U32 R26, R11, 0x4, R20 ;  /* 0x000000040b1a7825 */ /* 0x002fc800078e0014 */
[--C-:B------:R-:W-:Y:S01]  /*0640*/  IMAD.WIDE.U32 R12, R19, 0x4, R20.reuse ;  /* 0x00000004130c7825 */ /* 0x100fe200078e0014 */
[----:B------:R1:W-:Y:S03]  /*0650*/  STG.E desc[UR6][R26.64], R25 ;  /* 0x000000191a007986 */ /* 0x0003e6000c101906 */
[----:B------:R-:W-:-:S04]  /*0660*/  IMAD.WIDE.U32 R14, R23, 0x4, R20 ;  /* 0x00000004170e7825 */ /* 0x000fc800078e0014 */
[----:B--2---:R-:W-:-:S04]  /*0670*/  IMAD.WIDE.U32 R10, R11, 0x4, R16 ;  /* 0x000000040b0a7825 */ /* 0x004fc800078e0010 */
[--C-:B------:R-:W-:Y:S01]  /*0680*/  IMAD.WIDE.U32 R18, R19, 0x4, R16.reuse ;  /* 0x0000000413127825 */ /* 0x100fe200078e0010 */
[----:B------:R2:W-:Y:S03]  /*0690*/  STG.E desc[UR6][R10.64], R8 ;  /* 0x000000080a007986 */ /* 0x0005e6000c101906 */
[----:B------:R-:W-:Y:S01]  /*06a0*/  IMAD.WIDE.U32 R22, R23, 0x4, R16 ;  /* 0x0000000417167825 */ /* 0x000fe200078e0010 */
[----:B------:R3:W-:Y:S03]  /*06b0*/  STG.E desc[UR6][R12.64], R25 ;  /* 0x000000190c007986 */ /* 0x0007e6000c101906 */
[----:B------:R-:W-:-:S04]  /*06c0*/  IMAD.WIDE.U32 R20, R29, 0x4, R20 ;  /* 0x000000041d147825 */ /* 0x000fc800078e0014 */
[----:B------:R-:W-:Y:S01]  /*06d0*/  IMAD.WIDE.U32 R16, R29, 0x4, R16 ;  /* 0x000000041d107825 */ /* 0x000fe200078e0010 */
[----:B------:R-:W-:-:S03]  /*06e0*/  IADD3 R29, PT, PT, R8, 0x1, RZ ;  /* 0x00000001081d7810 */ /* 0x000fc60007ffe0ff */
[C---:B-1----:R-:W-:Y:S01]  /*06f0*/  VIADD R27, R8.reuse, 0x3 ;  /* 0x00000003081b7836 */ /* 0x042fe20000000000 */
[----:B--2---:R-:W-:Y:S01]  /*0700*/  IADD3 R8, PT, PT, R8, 0x4, RZ ;  /* 0x0000000408087810 */ /* 0x004fe20007ffe0ff */
[----:B------:R3:W-:Y:S04]  /*0710*/  STG.E desc[UR6][R18.64], R29 ;  /* 0x0000001d12007986 */ /* 0x0007e8000c101906 */
[----:B------:R3:W-:Y:S04]  /*0720*/  STG.E desc[UR6][R14.64], R25 ;  /* 0x000000190e007986 */ /* 0x0007e8000c101906 */
[----:B------:R3:W-:Y:S04]  /*0730*/  STG.E desc[UR6][R22.64], R31 ;  /* 0x0000001f16007986 */ /* 0x0007e8000c101906 */
[----:B------:R3:W-:Y:S04]  /*0740*/  STG.E desc[UR6][R20.64], R25 ;  /* 0x0000001914007986 */ /* 0x0007e8000c101906 */
[----:B------:R3:W-:Y:S02]  /*0750*/  STG.E desc[UR6][R16.64], R27 ;  /* 0x0000001b10007986 */ /* 0x0007e4000c101906 */
.L_x_4:
[----:B------:R-:W-:Y:S05]  /*0760*/  @!P1 BRA `(.L_x_3) ;  /* 0x00000000006c9947 */ /* 0x000fea0003800000 */
[----:B------:R-:W-:Y:S02]  /*0770*/  ISETP.NE.AND P0, PT, R24, 0x1, PT ;  /* 0x000000011800780c */ /* 0x000fe40003f05270 */
[----:B------:R-:W-:-:S11]  /*0780*/  LOP3.LUT P1, RZ, R9, 0x1, RZ, 0xc0, !PT ;  /* 0x0000000109ff7812 */ /* 0x000fd6000782c0ff */
[----:B------:R-:W-:Y:S05]  /*0790*/  @!P0 BRA `(.L_x_5) ;  /* 0x00000000003c8947 */ /* 0x000fea0003800000 */
[----:B------:R-:W1:Y:S01]  /*07a0*/  LDC.64 R10, c[0x0][0x390] ;  /* 0x0000e400ff0a7b82 */ /* 0x000e620000000a00 */
[----:B---3--:R-:W-:Y:S01]  /*07b0*/  IADD3 R17, PT, PT, R7, R8, RZ ;  /* 0x0000000807117210 */ /* 0x008fe20007ffe0ff */
[----:B------:R-:W-:-:S03]  /*07c0*/  HFMA2 R9, -RZ, RZ, 6.109375, 2 ;  /* 0x461c4000ff097431 */ /* 0x000fc600000001ff */
[----:B------:R-:W-:-:S03]  /*07d0*/  IADD3 R19, PT, PT, R17, 0x1, RZ ;  /* 0x0000000111137810 */ /* 0x000fc60007ffe0ff */
[----:B------:R-:W2:Y:S01]  /*07e0*/  LDC.64 R14, c[0x0][0x388] ;  /* 0x0000e200ff0e7b82 */ /* 0x000ea20000000a00 */
[----:B-1----:R-:W-:-:S04]  /*07f0*/  IMAD.WIDE.U32 R12, R17, 0x4, R10 ;  /* 0x00000004110c7825 */ /* 0x002fc800078e000a */
[----:B------:R-:W-:Y:S01]  /*0800*/  IMAD.WIDE.U32 R10, R19, 0x4, R10 ;  /* 0x00000004130a7825 */ /* 0x000fe200078e000a */
[----:B------:R-:W-:Y:S03]  /*0810*/  STG.E desc[UR6][R12.64], R9 ;  /* 0x000000090c007986 */ /* 0x000fe6000c101906 */
[----:B--2---:R-:W-:-:S04]  /*0820*/  IMAD.WIDE.U32 R16, R17, 0x4, R14 ;  /* 0x0000000411107825 */ /* 0x004fc800078e000e */
[----:B------:R-:W-:Y:S01]  /*0830*/  IMAD.WIDE.U32 R14, R19, 0x4, R14 ;  /* 0x00000004130e7825 */ /* 0x000fe200078e000e */
[----:B------:R1:W-:Y:S03]  /*0840*/  STG.E desc[UR6][R16.64], R8 ;  /* 0x0000000810007986 */ /* 0x0003e6000c101906 */
[C---:B------:R-:W-:Y:S01]  /*0850*/  VIADD R19, R8.reuse, 0x1 ;  /* 0x0000000108137836 */ /* 0x040fe20000000000 */
[----:B------:R2:W-:Y:S04]  /*0860*/  STG.E desc[UR6][R10.64], R9 ;  /* 0x000000090a007986 */ /* 0x0005e8000c101906 */
[----:B------:R2:W-:Y:S01]  /*0870*/  STG.E desc[UR6][R14.64], R19 ;  /* 0x000000130e007986 */ /* 0x0005e2000c101906 */
[----:B-1----:R-:W-:-:S07]  /*0880*/  IADD3 R8, PT, PT, R8, 0x2, RZ ;  /* 0x0000000208087810 */ /* 0x002fce0007ffe0ff */
.L_x_5:
[----:B------:R-:W-:Y:S05]  /*0890*/  @!P1 BRA `(.L_x_3) ;  /* 0x0000000000209947 */ /* 0x000fea0003800000 */
[----:B--2---:R-:W1:Y:S01]  /*08a0*/  LDC.64 R10, c[0x0][0x390] ;  /* 0x0000e400ff0a7b82 */ /* 0x004e620000000a00 */
[----:B------:R-:W-:Y:S02]  /*08b0*/  IADD3 R9, PT, PT, R7, R8, RZ ;  /* 0x0000000807097210 */ /* 0x000fe40007ffe0ff */
[----:B---3--:R-:W-:-:S05]  /*08c0*/  MOV R15, 0x461c4000 ;  /* 0x461c4000000f7802 */ /* 0x008fca0000000f00 */
[----:B------:R-:W2:Y:S01]  /*08d0*/  LDC.64 R12, c[0x0][0x388] ;  /* 0x0000e200ff0c7b82 */ /* 0x000ea20000000a00 */
[----:B-1----:R-:W-:-:S05]  /*08e0*/  IMAD.WIDE.U32 R10, R9, 0x4, R10 ;  /* 0x00000004090a7825 */ /* 0x002fca00078e000a */
[----:B------:R1:W-:Y:S01]  /*08f0*/  STG.E desc[UR6][R10.64], R15 ;  /* 0x0000000f0a007986 */ /* 0x0003e2000c101906 */
[----:B--2---:R-:W-:-:S05]  /*0900*/  IMAD.WIDE.U32 R12, R9, 0x4, R12 ;  /* 0x00000004090c7825 */ /* 0x004fca00078e000c */
[----:B------:R1:W-:Y:S02]  /*0910*/  STG.E desc[UR6][R12.64], R8 ;  /* 0x000000080c007986 */ /* 0x0003e4000c101906 */
.L_x_3:
[----:B-123--:R-:W1:Y:S01]  /*0920*/  LDC.64 R14, c[0x0][0x390] ;  /* 0x0000e400ff0e7b82 */ /* 0x00ee620000000a00 */
[----:B------:R-:W-:Y:S01]  /*0930*/  IADD3 R13, PT, PT, R7, R0, RZ ;  /* 0x00000000070d7210 */ /* 0x000fe20007ffe0ff */
[----:B------:R-:W-:-:S04]  /*0940*/  HFMA2 R8, -RZ, RZ, 0, 0 ;  /* 0x00000000ff087431 */ /* 0x000fc800000001ff */
[C---:B------:R-:W-:Y:S02]  /*0950*/  VIADD R9, R13.reuse, 0xffffffff ;  /* 0xffffffff0d097836 */ /* 0x040fe40000000000 */
[----:B------:R-:W2:Y:S01]  /*0960*/  LDC.64 R16, c[0x0][0x388] ;  /* 0x0000e200ff107b82 */ /* 0x000ea20000000a00 */
[----:B-1----:R-:W-:-:S04]  /*0970*/  IMAD.WIDE.U32 R10, R13, 0x4, R14 ;  /* 0x000000040d0a7825 */ /* 0x002fc800078e000e */
[----:B------:R-:W-:-:S04]  /*0980*/  IMAD.WIDE.U32 R14, R9, 0x4, R14 ;  /* 0x00000004090e7825 */ /* 0x000fc800078e000e */
[----:B--2---:R-:W-:-:S04]  /*0990*/  IMAD.WIDE.U32 R12, R13, 0x4, R16 ;  /* 0x000000040d0c7825 */ /* 0x004fc800078e0010 */
[----:B------:R-:W-:-:S07]  /*09a0*/  IMAD.WIDE.U32 R16, R9, 0x4, R16 ;  /* 0x0000000409107825 */ /* 0x000fce00078e0010 */
.L_x_19:
[----:B------:R-:W-:Y:S01]  /*09b0*/  ISETP.NE.AND P0, PT, R3, R8, PT ;  /* 0x000000080300720c */ /* 0x000fe20003f05270 */
[----:B------:R-:W-:-:S12]  /*09c0*/  BSSY.RECONVERGENT B0, `(.L_x_6) ;  /* 0x000008b000007945 */ /* 0x000fd80003800200 */
[----:B-123--:R-:W-:Y:S05]  /*09d0*/  @!P0 BRA `(.L_x_7) ;  /* 0x0000000800248947 */ /* 0x00efea0003800000 */
[----:B------:R-:W1:Y:S08]  /*09e0*/  LDC R9, c[0x0][0x398] ;  /* 0x0000e600ff097b82 */ /* 0x000e700000000800 */
[----:B------:R-:W2:Y:S01]  /*09f0*/  LDC.64 R18, c[0x0][0x380] ;  /* 0x0000e000ff127b82 */ /* 0x000ea20000000a00 */
[----:B-1----:R-:W-:-:S04]  /*0a00*/  IMAD R9, R9, UR4, R8 ;  /* 0x0000000409097c24 */ /* 0x002fc8000f8e0208 */
[----:B--2---:R-:W-:-:S05]  /*0a10*/  IMAD.WIDE.U32 R18, R9, 0xc, R18 ;  /* 0x0000000c09127825 */ /* 0x004fca00078e0012 */
[----:B------:R-:W2:Y:S04]  /*0a20*/  LDG.E R21, desc[UR6][R18.64+0x4] ;  /* 0x0000040612157981 */ /* 0x000ea8000c1e1900 */
[----:B------:R-:W3:Y:S04]  /*0a30*/  LDG.E R9, desc[UR6][R18.64] ;  /* 0x0000000612097981 */ /* 0x000ee8000c1e1900 */
[----:B------:R-:W4:Y:S01]  /*0a40*/  LDG.E R20, desc[UR6][R18.64+0x8] ;  /* 0x0000080612147981 */ /* 0x000f22000c1e1900 */
[----:B------:R-:W-:Y:S01]  /*0a50*/  BSSY.RECONVERGENT B1, `(.L_x_8) ;  /* 0x0000012000017945 */ /* 0x000fe20003800200 */
[----:B--2--5:R-:W-:Y:S01]  /*0a60*/  FADD R21, R4, -R21 ;  /* 0x8000001504157221 */ /* 0x024fe20000000000 */
[----:B---3--:R-:W-:-:S03]  /*0a70*/  FADD R9, R2, -R9 ;  /* 0x8000000902097221 */ /* 0x008fc60000000000 */
[----:B------:R-:W-:Y:S01]  /*0a80*/  FMUL R22, R21, R21 ;  /* 0x0000001515167220 */ /* 0x000fe20000400000 */
[----:B----4-:R-:W-:-:S03]  /*0a90*/  FADD R21, R5, -R20 ;  /* 0x8000001405157221 */ /* 0x010fc60000000000 */
[----:B------:R-:W-:-:S04]  /*0aa0*/  FFMA R22, R9, R9, R22 ;  /* 0x0000000909167223 */ /* 0x000fc80000000016 */
[----:B------:R-:W-:-:S04]  /*0ab0*/  FFMA R22, R21, R21, R22 ;  /* 0x0000001515167223 */ /* 0x000fc80000000016 */
[----:B------:R1:W2:Y:S01]  /*0ac0*/  MUFU.RSQ R21, R22 ;  /* 0x0000001600157308 */ /* 0x0002a20000001400 */
[----:B------:R-:W-:-:S04]  /*0ad0*/  IADD3 R9, PT, PT, R22, -0xd000000, RZ ;  /* 0xf300000016097810 */ /* 0x000fc80007ffe0ff */
[----:B------:R-:W-:-:S13]  /*0ae0*/  ISETP.GT.U32.AND P0, PT, R9, 0x727fffff, PT ;  /* 0x727fffff0900780c */ /* 0x000fda0003f04070 */
[----:B-12---:R-:W-:Y:S05]  /*0af0*/  @!P0 BRA `(.L_x_9) ;  /* 0x00000000000c8947 */ /* 0x006fea0003800000 */
[----:B------:R-:W-:-:S07]  /*0b00*/  MOV R23, 0xb20 ;  /* 0x00000b2000177802 */ /* 0x000fce0000000f00 */
[----:B0-----:R-:W-:Y:S05]  /*0b10*/  CALL.REL.NOINC `($__internal_0_$__cuda_sm20_sqrt_rn_f32_slowpath) ;  /* 0x0000000c00d47944 */ /* 0x001fea0003c00000 */
[----:B------:R-:W-:Y:S05]  /*0b20*/  BRA `(.L_x_10) ;  /* 0x0000000000107947 */ /* 0x000fea0003800000 */
.L_x_9:
[----:B------:R-:W-:Y:S01]  /*0b30*/  FMUL.FTZ R9, R22, R21 ;  /* 0x0000001516097220 */ /* 0x000fe20000410000 */
[----:B------:R-:W-:-:S03]  /*0b40*/  FMUL.FTZ R19, R21, 0.5 ;  /* 0x3f00000015137820 */ /* 0x000fc60000410000 */
[----:B------:R-:W-:-:S04]  /*0b50*/  FFMA R18, -R9, R9, R22 ;  /* 0x0000000909127223 */ /* 0x000fc80000000116 */
[----:B------:R-:W-:-:S07]  /*0b60*/  FFMA R9, R18, R19, R9 ;  /* 0x0000001312097223 */ /* 0x000fce0000000009 */
.L_x_10:
[----:B0-----:R-:W-:Y:S05]  /*0b70*/  BSYNC.RECONVERGENT B1 ;  /* 0x0000000000017941 */ /* 0x001fea0003800200 */
.L_x_8:
[----:B------:R-:W0:Y:S02]  /*0b80*/  LDCU.64 UR8, c[0x0][0x390] ;  /* 0x00007200ff0877ac */ /* 0x000e240008000a00 */
[----:B0-----:R-:W-:Y:S02]  /*0b90*/  MOV R18, UR8 ;  /* 0x0000000800127c02 */ /* 0x001fe40008000f00 */
[----:B------:R-:W-:-:S03]  /*0ba0*/  MOV R19, UR9 ;  /* 0x0000000900137c02 */ /* 0x000fc60008000f00 */
[----:B------:R-:W-:-:S05]  /*0bb0*/  IMAD.WIDE.U32 R20, R7, 0x4, R18 ;  /* 0x0000000407147825 */ /* 0x000fca00078e0012 */
[----:B------:R-:W2:Y:S01]  /*0bc0*/  LDG.E R22, desc[UR6][R20.64] ;  /* 0x0000000614167981 */ /* 0x000ea2000c1e1900 */
[----:B------:R-:W-:Y:S01]  /*0bd0*/  BSSY.RELIABLE B1, `(.L_x_11) ;  /* 0x0000015000017945 */ /* 0x000fe20003800100 */
[----:B------:R-:W-:Y:S01]  /*0be0*/  IMAD.MOV.U32 R35, RZ, RZ, RZ ;  /* 0x000000ffff237224 */ /* 0x000fe200078e00ff */
[----:B------:R-:W-:Y:S02]  /*0bf0*/  MOV R34, R7 ;  /* 0x0000000700227202 */ /* 0x000fe40000000f00 */
[----:B--2---:R-:W-:-:S13]  /*0c00*/  FSETP.GEU.AND P0, PT, R9, R22, PT ;  /* 0x000000160900720b */ /* 0x004fda0003f0e000 */
[----:B------:R-:W-:Y:S05]  /*0c10*/  @!P0 BRA `(.L_x_12) ;  /* 0x0000000000408947 */ /* 0x000fea0003800000 */
[----:B------:R-:W-:Y:S01]  /*0c20*/  BSSY.RELIABLE B2, `(.L_x_12) ;  /* 0x000000f000027945 */ /* 0x000fe20003800100 */
.L_x_13:
[----:B------:R-:W0:Y:S01]  /*0c30*/  LDCU UR8, c[0x0][0x39c] ;  /* 0x00007380ff0877ac */ /* 0x000e220008000800 */
[----:B------:R-:W-:-:S04]  /*0c40*/  IADD3 R35, PT, PT, R35, 0x1, RZ ;  /* 0x0000000123237810 */ /* 0x000fc80007ffe0ff */
[----:B0-----:R-:W-:-:S13]  /*0c50*/  ISETP.NE.AND P0, PT, R35, UR8, PT ;  /* 0x0000000823007c0c */ /* 0x001fda000bf05270 */
[----:B------:R-:W-:Y:S05]  /*0c60*/  @!P0 BREAK.RELIABLE B2 ;  /* 0x0000000000028942 */ /* 0x000fea0003800100 */
[----:B------:R-:W-:Y:S05]  /*0c70*/  @!P0 BREAK.RELIABLE B1 ;  /* 0x0000000000018942 */ /* 0x000fea0003800100 */
[----:B------:R-:W-:Y:S05]  /*0c80*/  @!P0 BRA `(.L_x_7) ;  /* 0x0000000400788947 */ /* 0x000fea0003800000 */
[----:B------:R-:W0:Y:S01]  /*0c90*/  LDCU.64 UR8, c[0x0][0x390] ;  /* 0x00007200ff0877ac */ /* 0x000e220008000a00 */
[----:B------:R-:W-:Y:S02]  /*0ca0*/  IADD3 R34, PT, PT, R7, R35, RZ ;  /* 0x0000002307227210 */ /* 0x000fe40007ffe0ff */
[----:B0-----:R-:W-:Y:S01]  /*0cb0*/  MOV R18, UR8 ;  /* 0x0000000800127c02 */ /* 0x001fe20008000f00 */
[----:B------:R-:W-:-:S04]  /*0cc0*/  IMAD.U32 R19, RZ, RZ, UR9 ;  /* 0x00000009ff137e24 */ /* 0x000fc8000f8e00ff */
[----:B------:R-:W-:-:S05]  /*0cd0*/  IMAD.WIDE.U32 R20, R34, 0x4, R18 ;  /* 0x0000000422147825 */ /* 0x000fca00078e0012 */
[----:B------:R-:W2:Y:S02]  /*0ce0*/  LDG.E R22, desc[UR6][R20.64] ;  /* 0x0000000614167981 */ /* 0x000ea4000c1e1900 */
[----:B--2---:R-:W-:-:S13]  /*0cf0*/  FSETP.GEU.AND P0, PT, R9, R22, PT ;  /* 0x000000160900720b */ /* 0x004fda0003f0e000 */
[----:B------:R-:W-:Y:S05]  /*0d00*/  @P0 BRA `(.L_x_13) ;  /* 0xfffffffc00c80947 */ /* 0x000fea000383ffff */
[----:B------:R-:W-:Y:S05]  /*0d10*/  BSYNC.RELIABLE B2 ;  /* 0x0000000000027941 */ /* 0x000fea0003800100 */
.L_x_12:
[----:B------:R-:W-:Y:S05]  /*0d20*/  BSYNC.RELIABLE B1 ;  /* 0x0000000000017941 */ /* 0x000fea0003800100 */
.L_x_11:
[----:B------:R-:W-:Y:S01]  /*0d30*/  ISETP.GE.AND P0, PT, R0, R35, PT ;  /* 0x000000230000720c */ /* 0x000fe20003f06270 */
[----:B------:R-:W-:-:S12]  /*0d40*/  BSSY.RECONVERGENT B1, `(.L_x_14) ;  /* 0x000004e000017945 */ /* 0x000fd80003800200 */
[----:B------:R-:W-:Y:S05]  /*0d50*/  @!P0 BRA `(.L_x_15) ;  /* 0x0000000400308947 */ /* 0x000fea0003800000 */
[----:B------:R-:W0:Y:S01]  /*0d60*/  LDCU UR8, c[0x0][0x39c] ;  /* 0x00007380ff0877ac */ /* 0x000e220008000800 */
[----:B------:R-:W-:Y:S01]  /*0d70*/  LOP3.LUT R22, RZ, R35, RZ, 0x33, !PT ;  /* 0x00000023ff167212 */ /* 0x000fe200078e33ff */
[----:B------:R-:W-:Y:S01]  /*0d80*/  BSSY.RECONVERGENT B2, `(.L_x_16) ;  /* 0x0000022000027945 */ /* 0x000fe20003800200 */
[----:B------:R-:W-:Y:S02]  /*0d90*/  MOV R36, R0 ;  /* 0x0000000000247202 */ /* 0x000fe40000000f00 */
[----:B0-----:R-:W-:-:S04]  /*0da0*/  IADD3 R22, PT, PT, R22, UR8, RZ ;  /* 0x0000000816167c10 */ /* 0x001fc8000fffe0ff */
[----:B------:R-:W-:-:S13]  /*0db0*/  LOP3.LUT P0, R28, R22, 0x3, RZ, 0xc0, !PT ;  /* 0x00000003161c7812 */ /* 0x000fda000780c0ff */
[----:B------:R-:W-:Y:S05]  /*0dc0*/  @!P0 BRA `(.L_x_17) ;  /* 0x0000000000748947 */ /* 0x000fea0003800000 */
[----:B------:R-:W2:Y:S01]  /*0dd0*/  LDG.E R29, desc[UR6][R10.64] ;  /* 0x000000060a1d7981 */ /* 0x000ea2000c1e1900 */
[----:B------:R-:W-:Y:S01]  /*0de0*/  IADD3 R27, PT, PT, R7, R0, RZ ;  /* 0x00000000071b7210 */ /* 0x000fe20007ffe0ff */
[----:B------:R-:W0:Y:S03]  /*0df0*/  LDC.64 R22, c[0x0][0x388] ;  /* 0x0000e200ff167b82 */ /* 0x000e260000000a00 */
[----:B------:R-:W-:-:S05]  /*0e00*/  IADD3 R27, PT, PT, R27, 0x1, RZ ;  /* 0x000000011b1b7810 */ /* 0x000fca0007ffe0ff */
[----:B------:R-:W-:-:S04]  /*0e10*/  IMAD.WIDE.U32 R26, R27, 0x4, R18 ;  /* 0x000000041b1a7825 */ /* 0x000fc800078e0012 */
[----:B------:R-:W-:Y:S01]  /*0e20*/  IMAD.IADD R30, R7, 0x1, R0 ;  /* 0x00000001071e7824 */ /* 0x000fe200078e0200 */
[----:B--2---:R1:W-:Y:S04]  /*0e30*/  STG.E desc[UR6][R26.64], R29 ;  /* 0x0000001d1a007986 */ /* 0x0043e8000c101906 */
[----:B------:R-:W2:Y:S01]  /*0e40*/  LDG.E R31, desc[UR6][R12.64] ;  /* 0x000000060c1f7981 */ /* 0x000ea2000c1e1900 */
[----:B------:R-:W-:Y:S02]  /*0e50*/  IADD3 R25, PT, PT, R30, 0x1, RZ ;  /* 0x000000011e197810 */ /* 0x000fe40007ffe0ff */
[----:B------:R-:W-:Y:S02]  /*0e60*/  ISETP.NE.AND P0, PT, R28, 0x1, PT ;  /* 0x000000011c00780c */ /* 0x000fe40003f05270 */
[----:B------:R-:W-:Y:S01]  /*0e70*/  IADD3 R36, PT, PT, R6, -0x3, RZ ;  /* 0xfffffffd06247810 */ /* 0x000fe20007ffe0ff */
[----:B0-----:R-:W-:-:S05]  /*0e80*/  IMAD.WIDE.U32 R24, R25, 0x4, R22 ;  /* 0x0000000419187825 */ /* 0x001fca00078e0016 */
[----:B--2---:R1:W-:Y:S05]  /*0e90*/  STG.E desc[UR6][R24.64], R31 ;  /* 0x0000001f18007986 */ /* 0x0043ea000c101906 */
[----:B------:R-:W-:Y:S05]  /*0ea0*/  @!P0 BRA `(.L_x_17) ;  /* 0x00000000003c8947 */ /* 0x000fea0003800000 */
[----:B-1----:R-:W2:Y:S04]  /*0eb0*/  LDG.E R25, desc[UR6][R14.64] ;  /* 0x000000060e197981 */ /* 0x002ea8000c1e1900 */
[----:B--2---:R0:W-:Y:S04]  /*0ec0*/  STG.E desc[UR6][R10.64], R25 ;  /* 0x000000190a007986 */ /* 0x0041e8000c101906 */
[----:B------:R-:W2:Y:S01]  /*0ed0*/  LDG.E R27, desc[UR6][R16.64] ;  /* 0x00000006101b7981 */ /* 0x000ea2000c1e1900 */
[----:B------:R-:W-:Y:S02]  /*0ee0*/  ISETP.NE.AND P0, PT, R28, 0x2, PT ;  /* 0x000000021c00780c */ /* 0x000fe40003f05270 */
[----:B------:R-:W-:Y:S01]  /*0ef0*/  IADD3 R36, PT, PT, R6, -0x4, RZ ;  /* 0xfffffffc06247810 */ /* 0x000fe20007ffe0ff */
[----:B--2---:R0:W-:Y:S10]  /*0f00*/  STG.E desc[UR6][R12.64], R27 ;  /* 0x0000001b0c007986 */ /* 0x0041f4000c101906 */
[----:B------:R-:W-:Y:S05]  /*0f10*/  @!P0 BRA `(.L_x_17) ;  /* 0x0000000000208947 */ /* 0x000fea0003800000 */
[----:B0-----:R-:W-:-:S05]  /*0f20*/  IADD3 R27, PT, PT, R30, -0x2, RZ ;  /* 0xfffffffe1e1b7810 */ /* 0x001fca0007ffe0ff */
[----:B------:R-:W-:-:S06]  /*0f30*/  IMAD.WIDE.U32 R24, R27, 0x4, R18 ;  /* 0x000000041b187825 */ /* 0x000fcc00078e0012 */
[----:B------:R-:W2:Y:S01]  /*0f40*/  LDG.E R25, desc[UR6][R24.64] ;  /* 0x0000000618197981 */ /* 0x000ea2000c1e1900 */
[----:B------:R-:W-:-:S03]  /*0f50*/  IMAD.WIDE.U32 R22, R27, 0x4, R22 ;  /* 0x000000041b167825 */ /* 0x000fc600078e0016 */
[----:B--2---:R2:W-:Y:S04]  /*0f60*/  STG.E desc[UR6][R14.64], R25 ;  /* 0x000000190e007986 */ /* 0x0045e8000c101906 */
[----:B------:R-:W3:Y:S01]  /*0f70*/  LDG.E R23, desc[UR6][R22.64] ;  /* 0x0000000616177981 */ /* 0x000ee2000c1e1900 */
[----:B------:R-:W-:-:S03]  /*0f80*/  VIADD R36, R6, 0xfffffffb ;  /* 0xfffffffb06247836 */ /* 0x000fc60000000000 */
[----:B---3--:R2:W-:Y:S04]  /*0f90*/  STG.E desc[UR6][R16.64], R23 ;  /* 0x0000001710007986 */ /* 0x0085e8000c101906 */
.L_x_17:
[----:B------:R-:W-:Y:S05]  /*0fa0*/  BSYNC.RECONVERGENT B2 ;  /* 0x0000000000027941 */ /* 0x000fea0003800200 */
.L_x_16:
[----:B------:R-:W-:-:S04]  /*0fb0*/  IADD3 R22, PT, PT, -R35, R0, RZ ;  /* 0x0000000023167210 */ /* 0x000fc80007ffe1ff */
[----:B------:R-:W-:-:S13]  /*0fc0*/  ISETP.GE.U32.AND P0, PT, R22, 0x3, PT ;  /* 0x000000031600780c */ /* 0x000fda0003f06070 */
[----:B------:R-:W-:Y:S05]  /*0fd0*/  @!P0 BRA `(.L_x_15) ;  /* 0x0000000000908947 */ /* 0x000fea0003800000 */
.L_x_18:
[----:B------:R-:W-:Y:S01]  /*0fe0*/  IADD3 R37, PT, PT, R7, R36, RZ ;  /* 0x0000002407257210 */ /* 0x000fe20007ffe0ff */
[----:B--23--:R-:W2:Y:S04]  /*0ff0*/  LDC.64 R22, c[0x0][0x388] ;  /* 0x0000e200ff167b82 */ /* 0x00cea80000000a00 */
[----:B01----:R-:W-:-:S05]  /*1000*/  IMAD.WIDE.U32 R26, R37, 0x4, R18 ;  /* 0x00000004251a7825 */ /* 0x003fca00078e0012 */
[----:B------:R-:W3:Y:S01]  /*1010*/  LDG.E R25, desc[UR6][R26.64] ;  /* 0x000000061a197981 */ /* 0x000ee2000c1e1900 */
[----:B------:R-:W-:-:S05]  /*1020*/  IADD3 R33, PT, PT, R37, 0x1, RZ ;  /* 0x0000000125217810 */ /* 0x000fca0007ffe0ff */
[----:B------:R-:W-:-:S04]  /*1030*/  IMAD.WIDE.U32 R28, R33, 0x4, R18 ;  /* 0x00000004211c7825 */ /* 0x000fc800078e0012 */
[--C-:B--2---:R-:W-:Y:S01]  /*1040*/  IMAD.WIDE.U32 R30, R37, 0x4, R22.reuse ;  /* 0x00000004251e7825 */ /* 0x104fe200078e0016 */
[----:B---3--:R0:W-:Y:S04]  /*1050*/  STG.E desc[UR6][R28.64], R25 ;  /* 0x000000191c007986 */ /* 0x0081e8000c101906 */
[----:B------:R-:W2:Y:S01]  /*1060*/  LDG.E R24, desc[UR6][R30.64] ;  /* 0x000000061e187981 */ /* 0x000ea2000c1e1900 */
[----:B------:R-:W-:Y:S01]  /*1070*/  IMAD.WIDE.U32 R32, R33, 0x4, R22 ;  /* 0x0000000421207825 */ /* 0x000fe200078e0016 */
[----:B0-----:R-:W-:-:S04]  /*1080*/  IADD3 R29, PT, PT, R37, -0x1, RZ ;  /* 0xffffffff251d7810 */ /* 0x001fc80007ffe0ff */
[----:B--2---:R0:W-:Y:S02]  /*1090*/  STG.E desc[UR6][R32.64], R24 ;  /* 0x0000001820007986 */ /* 0x0041e4000c101906 */
[----:B0-----:R-:W-:-:S05]  /*10a0*/  IMAD.WIDE.U32 R24, R29, 0x4, R18 ;  /* 0x000000041d187825 */ /* 0x001fca00078e0012 */
[----:B------:R-:W2:Y:S04]  /*10b0*/  LDG.E R33, desc[UR6][R24.64] ;  /* 0x0000000618217981 */ /* 0x000ea8000c1e1900 */
[----:B--2---:R0:W-:Y:S02]  /*10c0*/  STG.E desc[UR6][R26.64], R33 ;  /* 0x000000211a007986 */ /* 0x0041e4000c101906 */
[----:B0-----:R-:W-:-:S05]  /*10d0*/  IMAD.WIDE.U32 R26, R29, 0x4, R22 ;  /* 0x000000041d1a7825 */ /* 0x001fca00078e0016 */
[----:B------:R-:W2:Y:S01]  /*10e0*/  LDG.E R29, desc[UR6][R26.64] ;  /* 0x000000061a1d7981 */ /* 0x000ea2000c1e1900 */
[----:B------:R-:W-:-:S03]  /*10f0*/  VIADD R32, R37, 0xfffffffe ;  /* 0xfffffffe25207836 */ /* 0x000fc60000000000 */
[----:B--2---:R0:W-:Y:S02]  /*1100*/  STG.E desc[UR6][R30.64], R29 ;  /* 0x0000001d1e007986 */ /* 0x0041e4000c101906 */
[----:B0-----:R-:W-:-:S05]  /*1110*/  IMAD.WIDE.U32 R28, R32, 0x4, R18 ;  /* 0x00000004201c7825 */ /* 0x001fca00078e0012 */
[----:B------:R-:W2:Y:S01]  /*1120*/  LDG.E R31, desc[UR6][R28.64] ;  /* 0x000000061c1f7981 */ /* 0x000ea2000c1e1900 */
[----:B------:R-:W-:Y:S01]  /*1130*/  IMAD.WIDE.U32 R32, R32, 0x4, R22 ;  /* 0x0000000420207825 */ /* 0x000fe200078e0016 */
[----:B------:R-:W-:Y:S02]  /*1140*/  IADD3 R37, PT, PT, R37, -0x3, RZ ;  /* 0xfffffffd25257810 */ /* 0x000fe40007ffe0ff */
[----:B--2---:R0:W-:Y:S04]  /*1150*/  STG.E desc[UR6][R24.64], R31 ;  /* 0x0000001f18007986 */ /* 0x0041e8000c101906 */
[----:B------:R-:W2:Y:S01]  /*1160*/  LDG.E R30, desc[UR6][R32.64] ;  /* 0x00000006201e7981 */ /* 0x000ea2000c1e1900 */
[----:B0-----:R-:W-:-:S03]  /*1170*/  IMAD.WIDE.U32 R24, R37, 0x4, R18 ;  /* 0x0000000425187825 */ /* 0x001fc600078e0012 */
[----:B--2---:R3:W-:Y:S04]  /*1180*/  STG.E desc[UR6][R26.64], R30 ;  /* 0x0000001e1a007986 */ /* 0x0047e8000c101906 */
[----:B------:R-:W2:Y:S01]  /*1190*/  LDG.E R25, desc[UR6][R24.64] ;  /* 0x0000000618197981 */ /* 0x000ea2000c1e1900 */
[----:B------:R-:W-:-:S03]  /*11a0*/  IMAD.WIDE.U32 R22, R37, 0x4, R22 ;  /* 0x0000000425167825 */ /* 0x000fc600078e0016 */
[----:B--2---:R3:W-:Y:S04]  /*11b0*/  STG.E desc[UR6][R28.64], R25 ;  /* 0x000000191c007986 */ /* 0x0047e8000c101906 */
[----:B------:R-:W2:Y:S01]  /*11c0*/  LDG.E R23, desc[UR6][R22.64] ;  /* 0x0000000616177981 */ /* 0x000ea2000c1e1900 */
[C---:B------:R-:W-:Y:S02]  /*11d0*/  IADD3 R31, PT, PT, R36.reuse, -0x3, RZ ;  /* 0xfffffffd241f7810 */ /* 0x040fe40007ffe0ff */
[----:B------:R-:W-:Y:S02]  /*11e0*/  IADD3 R36, PT, PT, R36, -0x4, RZ ;  /* 0xfffffffc24247810 */ /* 0x000fe40007ffe0ff */
[----:B------:R-:W-:Y:S01]  /*11f0*/  ISETP.GT.AND P0, PT, R31, R35, PT ;  /* 0x000000231f00720c */ /* 0x000fe20003f04270 */
[----:B--2---:R3:W-:-:S12]  /*1200*/  STG.E desc[UR6][R32.64], R23 ;  /* 0x0000001720007986 */ /* 0x0047d8000c101906 */
[----:B------:R-:W-:Y:S05]  /*1210*/  @P0 BRA `(.L_x_18) ;  /* 0xfffffffc00700947 */ /* 0x000fea000383ffff */
.L_x_15:
[----:B------:R-:W-:Y:S05]  /*1220*/  BSYNC.RECONVERGENT B1 ;  /* 0x0000000000017941 */ /* 0x000fea0003800200 */
.L_x_14:
[----:B------:R-:W4:Y:S01]  /*1230*/  LDC.64 R18, c[0x0][0x388] ;  /* 0x0000e200ff127b82 */ /* 0x000f220000000a00 */
[----:B------:R0:W-:Y:S01]  /*1240*/  STG.E desc[UR6][R20.64], R9 ;  /* 0x0000000914007986 */ /* 0x0001e2000c101906 */
[----:B----4-:R-:W-:-:S05]  /*1250*/  IMAD.WIDE.U32 R18, R34, 0x4, R18 ;  /* 0x0000000422127825 */ /* 0x010fca00078e0012 */
[----:B------:R0:W-:Y:S02]  /*1260*/  STG.E desc[UR6][R18.64], R8 ;  /* 0x0000000812007986 */ /* 0x0001e4000c101906 */
.L_x_7:
[----:B0-----:R-:W-:Y:S05]  /*1270*/  BSYNC.RECONVERGENT B0 ;  /* 0x0000000000007941 */ /* 0x001fea0003800200 */
.L_x_6:
[----:B------:R-:W0:Y:S01]  /*1280*/  LDCU UR8, c[0x0][0x398] ;  /* 0x00007300ff0877ac */ /* 0x000e220008000800 */
[----:B------:R-:W-:-:S04]  /*1290*/  IADD3 R8, PT, PT, R8, 0x1, RZ ;  /* 0x0000000108087810 */ /* 0x000fc80007ffe0ff */
[----:B0-----:R-:W-:-:S13]  /*12a0*/  ISETP.NE.AND P0, PT, R8, UR8, PT ;  /* 0x0000000808007c0c */ /* 0x001fda000bf05270 */
[----:B------:R-:W-:Y:S05]  /*12b0*/  @P0 BRA `(.L_x_19) ;  /* 0xfffffff400bc0947 */ /* 0x000fea000383ffff */
[----:B------:R-:W-:-:S05]  /*12c0*/  VIADD R3, R3, UR5 ;  /* 0x0000000503037c36 */ /* 0x000fca0008000000 */
[----:B------:R-:W-:-:S13]  /*12d0*/  ISETP.GE.U32.AND P0, PT, R3, UR8, PT ;  /* 0x0000000803007c0c */ /* 0x000fda000bf06070 */
[----:B------:R-:W-:Y:S05]  /*12e0*/  @!P0 BRA `(.L_x_20) ;  /* 0xffffffec00788947 */ /* 0x000fea000383ffff */
[----:B------:R-:W-:Y:S05]  /*12f0*/  EXIT ;  /* 0x000000000000794d */ /* 0x000fea0003800000 */
.L_x_0:
[----:B------:R-:W-:-:S13]  /*1300*/  ISETP.NE.AND P0, PT, R0, RZ, PT ;  /* 0x000000ff0000720c */ /* 0x000fda0003f05270 */
[----:B------:R-:W-:Y:S05]  /*1310*/  @!P0 EXIT ;  /* 0x000000000000894d */ /* 0x000fea0003800000 */
[C---:B------:R-:W-:Y:S02]  /*1320*/  LOP3.LUT R26, R0.reuse, 0x7, RZ, 0xc0, !PT ;  /* 0x00000007001a7812 */ /* 0x040fe400078ec0ff */
[----:B------:R-:W-:Y:S02]  /*1330*/  LOP3.LUT R27, R0, 0x3, RZ, 0xc0, !PT ;  /* 0x00000003001b7812 */ /* 0x000fe400078ec0ff */
[----:B------:R-:W-:Y:S02]  /*1340*/  IADD3 R2, PT, PT, R26, -0x1, RZ ;  /* 0xffffffff1a027810 */ /* 0x000fe40007ffe0ff */
[----:B------:R-:W-:Y:S02]  /*1350*/  LOP3.LUT R0, R0, 0xfffffff8, RZ, 0xc0, !PT ;  /* 0xfffffff800007812 */ /* 0x000fe400078ec0ff */
[----:B------:R-:W-:-:S13]  /*1360*/  ISETP.GE.U32.AND P1, PT, R2, 0x3, PT ;  /* 0x000000030200780c */ /* 0x000fda0003f26070 */
.L_x_25:
[----:B012---:R-:W0:Y:S01]  /*1370*/  LDC R8, c[0x0][0x398] ;  /* 0x0000e600ff087b82 */ /* 0x007e220000000800 */
[----:B------:R-:W-:-:S07]  /*1380*/  HFMA2 R11, -RZ, RZ, 0, 0 ;  /* 0x00000000ff0b7431 */ /* 0x000fce00000001ff */
[----:B------:R-:W1:Y:S08]  /*1390*/  LDC R2, c[0x0][0x39c] ;  /* 0x0000e700ff027b82 */ /* 0x000e700000000800 */
[----:B------:R-:W2:Y:S08]  /*13a0*/  LDC.64 R4, c[0x0][0x388] ;  /* 0x0000e200ff047b82 */ /* 0x000eb00000000a00 */
[----:B------:R-:W3:Y:S01]  /*13b0*/  LDC.64 R6, c[0x0][0x390] ;  /* 0x0000e400ff067b82 */ /* 0x000ee20000000a00 */
[----:B0-----:R-:W-:Y:S01]  /*13c0*/  IMAD R9, R8, UR4, R3 ;  /* 0x0000000408097c24 */ /* 0x001fe2000f8e0203 */
[----:B------:R-:W-:-:S04]  /*13d0*/  IADD3 R3, PT, PT, R3, UR5, RZ ;  /* 0x0000000503037c10 */ /* 0x000fc8000fffe0ff */
[----:B------:R-:W-:-:S13]  /*13e0*/  ISETP.GE.U32.AND P0, PT, R3, R8, PT ;  /* 0x000000080300720c */ /* 0x000fda0003f06070 */
.L_x_21:
[----:B-1----:R-:W-:Y:S01]  /*13f0*/  IMAD R13, R9, R2, R11 ;  /* 0x00000002090d7224 */ /* 0x002fe200078e020b */
[----:B------:R-:W-:Y:S02]  /*1400*/  MOV R8, 0x461c4000 ;  /* 0x461c400000087802 */ /* 0x000fe40000000f00 */
[----:B------:R-:W-:Y:S01]  /*1410*/  IADD3 R31, PT, PT, R11, 0x1, RZ ;  /* 0x000000010b1f7810 */ /* 0x000fe20007ffe0ff */
[C---:B------:R-:W-:Y:S01]  /*1420*/  VIADD R25, R13.reuse, 0x1 ;  /* 0x000000010d197836 */ /* 0x040fe20000000000 */
[C---:B------:R-:W-:Y:S01]  /*1430*/  IADD3 R17, PT, PT, R13.reuse, 0x2, RZ ;  /* 0x000000020d117810 */ /* 0x040fe20007ffe0ff */
[C---:B---3--:R-:W-:Y:S01]  /*1440*/  IMAD.WIDE.U32 R18, R13.reuse, 0x4, R6 ;  /* 0x000000040d127825 */ /* 0x048fe200078e0006 */
[----:B------:R-:W-:Y:S02]  /*1450*/  IADD3 R37, PT, PT, R13, 0x3, RZ ;  /* 0x000000030d257810 */ /* 0x000fe40007ffe0ff */
[----:B------:R-:W-:Y:S01]  /*1460*/  IADD3 R33, PT, PT, R11, 0x2, RZ ;  /* 0x000000020b217810 */ /* 0x000fe20007ffe0ff */
[C---:B--2---:R-:W-:Y:S01]  /*1470*/  IMAD.WIDE.U32 R20, R13.reuse, 0x4, R4 ;  /* 0x000000040d147825 */ /* 0x044fe200078e0004 */
[----:B------:R-:W-:Y:S01]  /*1480*/  STG.E desc[UR6][R18.64], R8 ;  /* 0x0000000812007986 */ /* 0x000fe2000c101906 */
[----:B------:R-:W-:-:S02]  /*1490*/  IADD3 R10, PT, PT, R13, 0x5, RZ ;  /* 0x000000050d0a7810 */ /* 0x000fc40007ffe0ff */
[----:B------:R-:W-:Y:S01]  /*14a0*/  IMAD.WIDE.U32 R22, R25, 0x4, R6 ;  /* 0x0000000419167825 */ /* 0x000fe200078e0006 */
[----:B------:R0:W-:Y:S01]  /*14b0*/  STG.E desc[UR6][R20.64], R11 ;  /* 0x0000000b14007986 */ /* 0x0001e2000c101906 */
[----:B------:R-:W-:Y:S02]  /*14c0*/  IADD3 R35, PT, PT, R11, 0x3, RZ ;  /* 0x000000030b237810 */ /* 0x000fe40007ffe0ff */
[----:B------:R-:W-:Y:S01]  /*14d0*/  IMAD.WIDE.U32 R24, R25, 0x4, R4 ;  /* 0x0000000419187825 */ /* 0x000fe200078e0004 */
[----:B------:R-:W-:Y:S01]  /*14e0*/  STG.E desc[UR6][R22.64], R8 ;  /* 0x0000000816007986 */ /* 0x000fe2000c101906 */
[----:B------:R-:W-:Y:S02]  /*14f0*/  IADD3 R12, PT, PT, R11, 0x7, RZ ;  /* 0x000000070b0c7810 */ /* 0x000fe40007ffe0ff */
[C---:B------:R-:W-:Y:S01]  /*1500*/  IMAD.WIDE.U32 R14, R17.reuse, 0x4, R6 ;  /* 0x00000004110e7825 */ /* 0x040fe200078e0006 */
[----:B------:R1:W-:Y:S03]  /*1510*/  STG.E desc[UR6][R24.64], R31 ;  /* 0x0000001f18007986 */ /* 0x0003e6000c101906 */
[----:B------:R-:W-:Y:S01]  /*1520*/  IMAD.WIDE.U32 R16, R17, 0x4, R4 ;  /* 0x0000000411107825 */ /* 0x000fe200078e0004 */
[----:B------:R-:W-:Y:S03]  /*1530*/  STG.E desc[UR6][R14.64], R8 ;  /* 0x000000080e007986 */ /* 0x000fe6000c101906 */
[----:B0-----:R-:W-:Y:S01]  /*1540*/  VIADD R21, R13, 0x4 ;  /* 0x000000040d157836 */ /* 0x001fe20000000000 */
[----:B------:R0:W-:Y:S01]  /*1550*/  STG.E desc[UR6][R16.64], R33 ;  /* 0x0000002110007986 */ /* 0x0001e2000c101906 */
[----:B------:R-:W-:Y:S01]  /*1560*/  IMAD.WIDE.U32 R28, R37, 0x4, R6 ;  /* 0x00000004251c7825 */ /* 0x000fe200078e0006 */
[----:B-1----:R-:W-:-:S03]  /*1570*/  IADD3 R24, PT, PT, R13, 0x7, RZ ;  /* 0x000000070d187810 */ /* 0x002fc60007ffe0ff */
[----:B------:R-:W-:Y:S01]  /*1580*/  IMAD.WIDE.U32 R22, R37, 0x4, R4 ;  /* 0x0000000425167825 */ /* 0x000fe200078e0004 */
[----:B------:R-:W-:Y:S01]  /*1590*/  IADD3 R37, PT, PT, R11, 0x4, RZ ;  /* 0x000000040b257810 */ /* 0x000fe20007ffe0ff */
[----:B------:R1:W-:Y:S02]  /*15a0*/  STG.E desc[UR6][R28.64], R8 ;  /* 0x000000081c007986 */ /* 0x0003e4000c101906 */
[----:B------:R-:W-:Y:S02]  /*15b0*/  IMAD.WIDE.U32 R18, R21, 0x4, R6 ;  /* 0x0000000415127825 */ /* 0x000fe400078e0006 */
[----:B------:R2:W-:Y:S01]  /*15c0*/  STG.E desc[UR6][R22.64], R35 ;  /* 0x0000002316007986 */ /* 0x0005e2000c101906 */
[----:B0-----:R-:W-:Y:S01]  /*15d0*/  IADD3 R33, PT, PT, R11, 0x5, RZ ;  /* 0x000000050b217810 */ /* 0x001fe20007ffe0ff */
[----:B------:R-:W-:Y:S02]  /*15e0*/  VIADD R25, R13, 0x6 ;  /* 0x000000060d197836 */ /* 0x000fe40000000000 */
[----:B------:R-:W-:Y:S01]  /*15f0*/  IMAD.WIDE.U32 R20, R21, 0x4, R4 ;  /* 0x0000000415147825 */ /* 0x000fe200078e0004 */
[----:B------:R-:W-:Y:S03]  /*1600*/  STG.E desc[UR6][R18.64], R8 ;  /* 0x0000000812007986 */ /* 0x000fe6000c101906 */
[C---:B------:R-:W-:Y:S01]  /*1610*/  IMAD.WIDE.U32 R30, R10.reuse, 0x4, R6 ;  /* 0x000000040a1e7825 */ /* 0x040fe200078e0006 */
[----:B-1----:R-:W-:Y:S01]  /*1620*/  IADD3 R29, PT, PT, R11, 0x6, RZ ;  /* 0x000000060b1d7810 */ /* 0x002fe20007ffe0ff */
[----:B------:R0:W-:Y:S02]  /*1630*/  STG.E desc[UR6][R20.64], R37 ;  /* 0x0000002514007986 */ /* 0x0001e4000c101906 */
[----:B------:R-:W-:-:S02]  /*1640*/  IMAD.WIDE.U32 R14, R10, 0x4, R4 ;  /* 0x000000040a0e7825 */ /* 0x000fc400078e0004 */
[----:B------:R4:W-:Y:S02]  /*1650*/  STG.E desc[UR6][R30.64], R8 ;  /* 0x000000081e007986 */ /* 0x0009e4000c101906 */
[C---:B------:R-:W-:Y:S02]  /*1660*/  IMAD.WIDE.U32 R16, R25.reuse, 0x4, R6 ;  /* 0x0000000419107825 */ /* 0x040fe400078e0006 */
[----:B------:R4:W-:Y:S02]  /*1670*/  STG.E desc[UR6][R14.64], R33 ;  /* 0x000000210e007986 */ /* 0x0009e4000c101906 */
[----:B--2---:R-:W-:Y:S02]  /*1680*/  IMAD.WIDE.U32 R22, R25, 0x4, R4 ;  /* 0x0000000419167825 */ /* 0x004fe400078e0004 */
[----:B------:R4:W-:Y:S01]  /*1690*/  STG.E desc[UR6][R16.64], R8 ;  /* 0x0000000810007986 */ /* 0x0009e2000c101906 */
[----:B0-----:R-:W-:Y:S01]  /*16a0*/  MOV R20, R11 ;  /* 0x0000000b00147202 */ /* 0x001fe20000000f00 */
[----:B------:R-:W-:-:S02]  /*16b0*/  IMAD.WIDE.U32 R18, R24, 0x4, R6 ;  /* 0x0000000418127825 */ /* 0x000fc400078e0006 */
[----:B------:R4:W-:Y:S02]  /*16c0*/  STG.E desc[UR6][R22.64], R29 ;  /* 0x0000001d16007986 */ /* 0x0009e4000c101906 */
[----:B------:R-:W-:Y:S02]  /*16d0*/  IMAD.WIDE.U32 R24, R24, 0x4, R4 ;  /* 0x0000000418187825 */ /* 0x000fe400078e0004 */
[----:B------:R4:W-:Y:S02]  /*16e0*/  STG.E desc[UR6][R18.64], R8 ;  /* 0x0000000812007986 */ /* 0x0009e4000c101906 */
[----:B------:R-:W-:Y:S02]  /*16f0*/  VIADD R11, R11, 0x8 ;  /* 0x000000080b0b7836 */ /* 0x000fe40000000000 */
[----:B------:R4:W-:Y:S03]  /*1700*/  STG.E desc[UR6][R24.64], R12 ;  /* 0x0000000c18007986 */ /* 0x0009e6000c101906 */
[----:B------:R-:W-:-:S13]  /*1710*/  ISETP.NE.AND P2, PT, R11, R0, PT ;  /* 0x000000000b00720c */ /* 0x000fda0003f45270 */
[----:B----4-:R-:W-:Y:S05]  /*1720*/  @P2 BRA `(.L_x_21) ;  /* 0xfffffffc00302947 */ /* 0x010fea000383ffff */
[----:B------:R-:W-:-:S13]  /*1730*/  ISETP.NE.AND P2, PT, R26, RZ, PT ;  /* 0x000000ff1a00720c */ /* 0x000fda0003f45270 */
[----:B------:R-:W-:Y:S05]  /*1740*/  @!P2 BRA `(.L_x_22) ;  /* 0x0000000000c0a947 */ /* 0x000fea0003800000 */
[----:B------:R-:W-:Y:S02]  /*1750*/  ISETP.NE.AND P2, PT, R27, RZ, PT ;  /* 0x000000ff1b00720c */ /* 0x000fe40003f45270 */
[----:B------:R-:W-:Y:S01]  /*1760*/  MOV R19, R0 ;  /* 0x0000000000137202 */ /* 0x000fe20000000f00 */
[----:B------:R-:W-:Y:S10]  /*1770*/  @!P1 BRA `(.L_x_23) ;  /* 0x0000000000609947 */ /* 0x000ff40003800000 */
[C---:B------:R-:W-:Y:S01]  /*1780*/  IADD3 R19, PT, PT, R13.reuse, 0x8, RZ ;  /* 0x000000080d137810 */ /* 0x040fe20007ffe0ff */
[C---:B------:R-:W-:Y:S01]  /*1790*/  VIADD R25, R13.reuse, 0xb ;  /* 0x0000000b0d197836 */ /* 0x040fe20000000000 */
[C---:B------:R-:W-:Y:S02]  /*17a0*/  IADD3 R11, PT, PT, R13.reuse, 0x9, RZ ;  /* 0x000000090d0b7810 */ /* 0x040fe40007ffe0ff */
[----:B------:R-:W-:Y:S01]  /*17b0*/  IADD3 R15, PT, PT, R13, 0xa, RZ ;  /* 0x0000000a0d0f7810 */ /* 0x000fe20007ffe0ff */
[C---:B------:R-:W-:Y:S01]  /*17c0*/  IMAD.WIDE.U32 R16, R19.reuse, 0x4, R6 ;  /* 0x0000000413107825 */ /* 0x040fe200078e0006 */
[C---:B------:R-:W-:Y:S02]  /*17d0*/  IADD3 R21, PT, PT, R20.reuse, 0x9, RZ ;  /* 0x0000000914157810 */ /* 0x040fe40007ffe0ff */
[C---:B------:R-:W-:Y:S01]  /*17e0*/  IADD3 R29, PT, PT, R20.reuse, 0xa, RZ ;  /* 0x0000000a141d7810 */ /* 0x040fe20007ffe0ff */
[----:B------:R-:W-:Y:S01]  /*17f0*/  IMAD.WIDE.U32 R18, R19, 0x4, R4 ;  /* 0x0000000413127825 */ /* 0x000fe200078e0004 */
[----:B------:R-:W-:Y:S01]  /*1800*/  STG.E desc[UR6][R16.64], R8 ;  /* 0x0000000810007986 */ /* 0x000fe2000c101906 */
[----:B------:R-:W-:-:S02]  /*1810*/  IADD3 R31, PT, PT, R20, 0xb, RZ ;  /* 0x0000000b141f7810 */ /* 0x000fc40007ffe0ff */
[C---:B------:R-:W-:Y:S01]  /*1820*/  IMAD.WIDE.U32 R22, R11.reuse, 0x4, R6 ;  /* 0x000000040b167825 */ /* 0x040fe200078e0006 */
[----:B------:R0:W-:Y:S03]  /*1830*/  STG.E desc[UR6][R18.64], R0 ;  /* 0x0000000012007986 */ /* 0x0001e6000c101906 */
[----:B------:R-:W-:Y:S01]  /*1840*/  IMAD.WIDE.U32 R10, R11, 0x4, R4 ;  /* 0x000000040b0a7825 */ /* 0x000fe200078e0004 */
[----:B------:R1:W-:Y:S03]  /*1850*/  STG.E desc[UR6][R22.64], R8 ;  /* 0x0000000816007986 */ /* 0x0003e6000c101906 */
[C---:B------:R-:W-:Y:S01]  /*1860*/  IMAD.WIDE.U32 R12, R15.reuse, 0x4, R6 ;  /* 0x000000040f0c7825 */ /* 0x040fe200078e0006 */
[----:B------:R1:W-:Y:S03]  /*1870*/  STG.E desc[UR6][R10.64], R21 ;  /* 0x000000150a007986 */ /* 0x0003e6000c101906 */
[----:B------:R-:W-:Y:S01]  /*1880*/  IMAD.WIDE.U32 R14, R15, 0x4, R4 ;  /* 0x000000040f0e7825 */ /* 0x000fe200078e0004 */
[----:B------:R1:W-:Y:S01]  /*1890*/  STG.E desc[UR6][R12.64], R8 ;  /* 0x000000080c007986 */ /* 0x0003e2000c101906 */
[----:B0-----:R-:W-:-:S02]  /*18a0*/  IADD3 R19, PT, PT, R20, 0xc, RZ ;  /* 0x0000000c14137810 */ /* 0x001fc40007ffe0ff */
[C---:B------:R-:W-:Y:S01]  /*18b0*/  IMAD.WIDE.U32 R16, R25.reuse, 0x4, R6 ;  /* 0x0000000419107825 */ /* 0x040fe200078e0006 */
[----:B------:R1:W-:Y:S03]  /*18c0*/  STG.E desc[UR6][R14.64], R29 ;  /* 0x0000001d0e007986 */ /* 0x0003e6000c101906 */
[----:B------:R-:W-:Y:S01]  /*18d0*/  IMAD.WIDE.U32 R24, R25, 0x4, R4 ;  /* 0x0000000419187825 */ /* 0x000fe200078e0004 */
[----:B------:R1:W-:Y:S04]  /*18e0*/  STG.E desc[UR6][R16.64], R8 ;  /* 0x0000000810007986 */ /* 0x0003e8000c101906 */
[----:B------:R1:W-:Y:S02]  /*18f0*/  STG.E desc[UR6][R24.64], R31 ;  /* 0x0000001f18007986 */ /* 0x0003e4000c101906 */
.L_x_23:
[----:B------:R-:W-:Y:S05]  /*1900*/  @!P2 BRA `(.L_x_22) ;  /* 0x000000000050a947 */ /* 0x000fea0003800000 */
[----:B------:R-:W-:Y:S02]  /*1910*/  ISETP.NE.AND P2, PT, R27, 0x1, PT ;  /* 0x000000011b00780c */ /* 0x000fe40003f45270 */
[----:B------:R-:W-:-:S11]  /*1920*/  LOP3.LUT P3, RZ, R2, 0x1, RZ, 0xc0, !PT ;  /* 0x0000000102ff7812 */ /* 0x000fd6000786c0ff */
[----:B------:R-:W-:Y:S05]  /*1930*/  @!P2 BRA `(.L_x_24) ;  /* 0x000000000030a947 */ /* 0x000fea0003800000 */
[----:B-1----:R-:W-:Y:S01]  /*1940*/  IMAD R13, R9, R2, R19 ;  /* 0x00000002090d7224 */ /* 0x002fe200078e0213 */
[----:B------:R-:W-:-:S03]  /*1950*/  IADD3 R21, PT, PT, R19, 0x1, RZ ;  /* 0x0000000113157810 */ /* 0x000fc60007ffe0ff */
[C---:B------:R-:W-:Y:S02]  /*1960*/  VIADD R17, R13.reuse, 0x1 ;  /* 0x000000010d117836 */ /* 0x040fe40000000000 */
[----:B------:R-:W-:-:S04]  /*1970*/  IMAD.WIDE.U32 R10, R13, 0x4, R6 ;  /* 0x000000040d0a7825 */ /* 0x000fc800078e0006 */
[----:B------:R-:W-:Y:S01]  /*1980*/  IMAD.WIDE.U32 R12, R13, 0x4, R4 ;  /* 0x000000040d0c7825 */ /* 0x000fe200078e0004 */
[----:B------:R-:W-:Y:S03]  /*1990*/  STG.E desc[UR6][R10.64], R8 ;  /* 0x000000080a007986 */ /* 0x000fe6000c101906 */
[C---:B------:R-:W-:Y:S01]  /*19a0*/  IMAD.WIDE.U32 R14, R17.reuse, 0x4, R6 ;  /* 0x00000004110e7825 */ /* 0x040fe200078e0006 */
[----:B------:R0:W-:Y:S03]  /*19b0*/  STG.E desc[UR6][R12.64], R19 ;  /* 0x000000130c007986 */ /* 0x0001e6000c101906 */
[----:B------:R-:W-:Y:S01]  /*19c0*/  IMAD.WIDE.U32 R16, R17, 0x4, R4 ;  /* 0x0000000411107825 */ /* 0x000fe200078e0004 */
[----:B------:R2:W-:Y:S04]  /*19d0*/  STG.E desc[UR6][R14.64], R8 ;  /* 0x000000080e007986 */ /* 0x0005e8000c101906 */
[----:B------:R2:W-:Y:S01]  /*19e0*/  STG.E desc[UR6][R16.64], R21 ;  /* 0x0000001510007986 */ /* 0x0005e2000c101906 */
[----:B0-----:R-:W-:-:S07]  /*19f0*/  IADD3 R19, PT, PT, R19, 0x2, RZ ;  /* 0x0000000213137810 */ /* 0x001fce0007ffe0ff */
.L_x_24:
[----:B------:R-:W-:-:S04]  /*1a00*/  @P3 IMAD R9, R9, R2, R19 ;  /* 0x0000000209093224 */ /* 0x000fc800078e0213 */
[----:B------:R-:W-:-:S04]  /*1a10*/  @P3 IMAD.WIDE.U32 R6, R9, 0x4, R6 ;  /* 0x0000000409063825 */ /* 0x000fc800078e0006 */
[----:B------:R-:W-:Y:S01]  /*1a20*/  @P3 IMAD.WIDE.U32 R4, R9, 0x4, R4 ;  /* 0x0000000409043825 */ /* 0x000fe200078e0004 */
[----:B------:R0:W-:Y:S04]  /*1a30*/  @P3 STG.E desc[UR6][R6.64], R8 ;  /* 0x0000000806003986 */ /* 0x0001e8000c101906 */
[----:B------:R0:W-:Y:S02]  /*1a40*/  @P3 STG.E desc[UR6][R4.64], R19 ;  /* 0x0000001304003986 */ /* 0x0001e4000c101906 */
.L_x_22:
[----:B------:R-:W-:Y:S05]  /*1a50*/  @!P0 BRA `(.L_x_25) ;  /* 0xfffffff800448947 */ /* 0x000fea000383ffff */
[----:B------:R-:W-:Y:S05]  /*1a60*/  EXIT ;  /* 0x000000000000794d */ /* 0x000fea0003800000 */
        .weak           $__internal_0_$__cuda_sm20_sqrt_rn_f32_slowpath
        .type           $__internal_0_$__cuda_sm20_sqrt_rn_f32_slowpath,@function
        .size           $__internal_0_$__cuda_sm20_sqrt_rn_f32_slowpath,(.L_x_28 - $__internal_0_$__cuda_sm20_sqrt_rn_f32_slowpath)
$__internal_0_$__cuda_sm20_sqrt_rn_f32_slowpath:
[----:B------:R-:W-:-:S13]  /*1a70*/  LOP3.LUT P0, RZ, R22, 0x7fffffff, RZ, 0xc0, !PT ;  /* 0x7fffffff16ff7812 */ /* 0x000fda000780c0ff */
[----:B------:R-:W-:Y:S01]  /*1a80*/  @!P0 MOV R18, R22 ;  /* 0x0000001600128202 */ /* 0x000fe20000000f00 */
[----:B------:R-:W-:Y:S06]  /*1a90*/  @!P0 BRA `(.L_x_26) ;  /* 0x0000000000448947 */ /* 0x000fec0003800000 */
[----:B------:R-:W-:Y:S02]  /*1aa0*/  FSETP.GEU.FTZ.AND P0, PT, R22, RZ, PT ;  /* 0x000000ff1600720b */ /* 0x000fe40003f1e000 */
[----:B------:R-:W-:-:S11]  /*1ab0*/  MOV R9, R22 ;  /* 0x0000001600097202 */ /* 0x000fd60000000f00 */
[----:B------:R-:W-:Y:S01]  /*1ac0*/  @!P0 IMAD.MOV.U32 R18, RZ, RZ, 0x7fffffff ;  /* 0x7fffffffff128424 */ /* 0x000fe200078e00ff */
[----:B------:R-:W-:Y:S06]  /*1ad0*/  @!P0 BRA `(.L_x_26) ;  /* 0x0000000000348947 */ /* 0x000fec0003800000 */
[----:B------:R-:W-:-:S13]  /*1ae0*/  FSETP.GTU.FTZ.AND P0, PT, |R9|, +INF , PT ;  /* 0x7f8000000900780b */ /* 0x000fda0003f1c200 */
[----:B------:R-:W-:Y:S01]  /*1af0*/  @P0 FADD.FTZ R18, R9, 1 ;  /* 0x3f80000009120421 */ /* 0x000fe20000010000 */
[----:B------:R-:W-:Y:S06]  /*1b00*/  @P0 BRA `(.L_x_26) ;  /* 0x0000000000280947 */ /* 0x000fec0003800000 */
[----:B------:R-:W-:-:S13]  /*1b10*/  FSETP.NEU.FTZ.AND P0, PT, |R9|, +INF , PT ;  /* 0x7f8000000900780b */ /* 0x000fda0003f1d200 */
[----:B------:R-:W-:-:S04]  /*1b20*/  @P0 FFMA R19, R9, 1.84467440737095516160e+19, RZ ;  /* 0x5f80000009130823 */ /* 0x000fc800000000ff */
[----:B------:R-:W0:Y:S02]  /*1b30*/  @P0 MUFU.RSQ R18, R19 ;  /* 0x0000001300120308 */ /* 0x000e240000001400 */
[----:B0-----:R-:W-:Y:S01]  /*1b40*/  @P0 FMUL.FTZ R20, R19, R18 ;  /* 0x0000001213140220 */ /* 0x001fe20000410000 */
[----:B------:R-:W-:Y:S01]  /*1b50*/  @P0 FMUL.FTZ R22, R18, 0.5 ;  /* 0x3f00000012160820 */ /* 0x000fe20000410000 */
[----:B------:R-:W-:Y:S02]  /*1b60*/  @!P0 MOV R18, R9 ;  /* 0x0000000900128202 */ /* 0x000fe40000000f00 */
[----:B------:R-:W-:-:S04]  /*1b70*/  @P0 FADD.FTZ R21, -R20, -RZ ;  /* 0x800000ff14150221 */ /* 0x000fc80000010100 */
[----:B------:R-:W-:-:S04]  /*1b80*/  @P0 FFMA R21, R20, R21, R19 ;  /* 0x0000001514150223 */ /* 0x000fc80000000013 */
[----:B------:R-:W-:-:S04]  /*1b90*/  @P0 FFMA R21, R21, R22, R20 ;  /* 0x0000001615150223 */ /* 0x000fc80000000014 */
[----:B------:R-:W-:-:S07]  /*1ba0*/  @P0 FMUL.FTZ R18, R21, 2.3283064365386962891e-10 ;  /* 0x2f80000015120820 */ /* 0x000fce0000410000 */
.L_x_26:
[----:B------:R-:W-:Y:S01]  /*1bb0*/  HFMA2 R19, -RZ, RZ, 0, 0 ;  /* 0x00000000ff137431 */ /* 0x000fe200000001ff */
[----:B------:R-:W-:Y:S02]  /*1bc0*/  MOV R9, R18 ;  /* 0x0000001200097202 */ /* 0x000fe40000000f00 */
[----:B------:R-:W-:-:S04]  /*1bd0*/  MOV R18, R23 ;  /* 0x0000001700127202 */ /* 0x000fc80000000f00 */
[----:B------:R-:W-:Y:S05]  /*1be0*/  RET.REL.NODEC R18 `(_Z27compute_k_nearest_neighborsP6float3PjPfii) ;  /* 0xffffffe412047950 */ /* 0x000fea0003c3ffff */
.L_x_27:
[----:B------:R-:W-:-:S00]  /*1bf0*/  BRA `(.L_x_27) ;  /* 0xfffffffc00fc7947 */ /* 0x000fc0000383ffff */
[----:B------:R-:W-:-:S00]  /*1c00*/  NOP ;  /* 0x0000000000007918 */ /* 0x000fc00000000000 */
[----:B------:R-:W-:-:S00]  /*1c10*/  NOP ;  /* 0x0000000000007918 */ /* 0x000fc00000000000 */
[----:B------:R-:W-:-:S00]  /*1c20*/  NOP ;  /* 0x0000000000007918 */ /* 0x000fc00000000000 */
[----:B------:R-:W-:-:S00]  /*1c30*/  NOP ;  /* 0x0000000000007918 */ /* 0x000fc00000000000 */
[----:B------:R-:W-:-:S00]  /*1c40*/  NOP ;  /* 0x0000000000007918 */ /* 0x000fc00000000000 */
[----:B------:R-:W-:-:S00]  /*1c50*/  NOP ;  /* 0x0000000000007918 */ /* 0x000fc00000000000 */
[----:B------:R-:W-:-:S00]  /*1c60*/  NOP ;  /* 0x0000000000007918 */ /* 0x000fc00000000000 */
[----:B------:R-:W-:-:S00]  /*1c70*/  NOP ;  /* 0x0000000000007918 */ /* 0x000fc00000000000 */
.L_x_28:


//--------------------- .nv.shared.reserved.0     --------------------------
	.section	.nv.shared.reserved.0,"aw",@nobits
	.weak		__nv_reservedSMEM_offset_0_alias
	.size		__nv_reservedSMEM_offset_0_alias, 0, 64
	.other		__nv_reservedSMEM_offset_0_alias,@"STO_CUDA_RESERVED_SHARED STV_DEFAULT"
__nv_reservedSMEM_offset_0_alias:
	.zero		0
	.zero		64


//--------------------- .nv.constant0._Z27compute_k_nearest_neighborsP6float3PjPfii --------------------------
	.section	.nv.constant0._Z27compute_k_nearest_neighborsP6float3PjPfii,"a",@progbits
	.sectionflags	@""
	.align	4
.nv.constant0._Z27compute_k_nearest_neighborsP6float3PjPfii:
	.zero		928


//--------------------- SYMBOLS --------------------------

	.type		.nv.reservedSmem.offset0,@object
	.size		.nv.reservedSmem.offset0,0x4
